//
// Generated by NVIDIA NVVM Compiler
//
// Compiler Build ID: CL-36424714
// Cuda compilation tools, release 13.0, V13.0.88
// Based on NVVM 20.0.0
//

.version 9.0
.target sm_100
.address_size 64

	// .globl	_Z15producer1KernelPKfPfi
// _ZZ14consumerKernelPKfS0_S0_PfiE3lut has been demoted
// _ZZ19consumerKernelNoPDLPKfS0_S0_PfiE3lut has been demoted

.visible .entry _Z15producer1KernelPKfPfi(
	.param .u64 .ptr .align 1 _Z15producer1KernelPKfPfi_param_0,
	.param .u64 .ptr .align 1 _Z15producer1KernelPKfPfi_param_1,
	.param .u32 _Z15producer1KernelPKfPfi_param_2
)
{
	.reg .pred 	%p<5>;
	.reg .b32 	%r<12>;
	.reg .b32 	%f<68>;
	.reg .b64 	%rd<9>;

	ld.param.u64 	%rd1, [_Z15producer1KernelPKfPfi_param_0];
	ld.param.u64 	%rd2, [_Z15producer1KernelPKfPfi_param_1];
	ld.param.u32 	%r6, [_Z15producer1KernelPKfPfi_param_2];
	mov.u32 	%r1, %ctaid.x;
	mov.u32 	%r7, %ntid.x;
	mov.u32 	%r2, %tid.x;
	mad.lo.s32 	%r3, %r1, %r7, %r2;
	setp.ge.s32 	%p1, %r3, %r6;
	@%p1 bra 	$L__BB0_4;
	cvta.to.global.u64 	%rd3, %rd1;
	mul.wide.s32 	%rd4, %r3, 4;
	add.s64 	%rd5, %rd3, %rd4;
	ld.global.f32 	%f67, [%rd5];
	mov.b32 	%r11, 0;
$L__BB0_2:
	fma.rn.f32 	%f4, %f67, 0f3F8147AE, 0f3A83126F;
	fma.rn.f32 	%f5, %f4, %f4, 0f3F800000;
	sqrt.rn.f32 	%f6, %f5;
	mul.f32 	%f7, %f6, 0f3F7D70A4;
	fma.rn.f32 	%f8, %f7, 0f3F8147AE, 0f3A83126F;
	fma.rn.f32 	%f9, %f8, %f8, 0f3F800000;
	sqrt.rn.f32 	%f10, %f9;
	mul.f32 	%f11, %f10, 0f3F7D70A4;
	fma.rn.f32 	%f12, %f11, 0f3F8147AE, 0f3A83126F;
	fma.rn.f32 	%f13, %f12, %f12, 0f3F800000;
	sqrt.rn.f32 	%f14, %f13;
	mul.f32 	%f15, %f14, 0f3F7D70A4;
	fma.rn.f32 	%f16, %f15, 0f3F8147AE, 0f3A83126F;
	fma.rn.f32 	%f17, %f16, %f16, 0f3F800000;
	sqrt.rn.f32 	%f18, %f17;
	mul.f32 	%f19, %f18, 0f3F7D70A4;
	fma.rn.f32 	%f20, %f19, 0f3F8147AE, 0f3A83126F;
	fma.rn.f32 	%f21, %f20, %f20, 0f3F800000;
	sqrt.rn.f32 	%f22, %f21;
	mul.f32 	%f23, %f22, 0f3F7D70A4;
	fma.rn.f32 	%f24, %f23, 0f3F8147AE, 0f3A83126F;
	fma.rn.f32 	%f25, %f24, %f24, 0f3F800000;
	sqrt.rn.f32 	%f26, %f25;
	mul.f32 	%f27, %f26, 0f3F7D70A4;
	fma.rn.f32 	%f28, %f27, 0f3F8147AE, 0f3A83126F;
	fma.rn.f32 	%f29, %f28, %f28, 0f3F800000;
	sqrt.rn.f32 	%f30, %f29;
	mul.f32 	%f31, %f30, 0f3F7D70A4;
	fma.rn.f32 	%f32, %f31, 0f3F8147AE, 0f3A83126F;
	fma.rn.f32 	%f33, %f32, %f32, 0f3F800000;
	sqrt.rn.f32 	%f34, %f33;
	mul.f32 	%f35, %f34, 0f3F7D70A4;
	fma.rn.f32 	%f36, %f35, 0f3F8147AE, 0f3A83126F;
	fma.rn.f32 	%f37, %f36, %f36, 0f3F800000;
	sqrt.rn.f32 	%f38, %f37;
	mul.f32 	%f39, %f38, 0f3F7D70A4;
	fma.rn.f32 	%f40, %f39, 0f3F8147AE, 0f3A83126F;
	fma.rn.f32 	%f41, %f40, %f40, 0f3F800000;
	sqrt.rn.f32 	%f42, %f41;
	mul.f32 	%f43, %f42, 0f3F7D70A4;
	fma.rn.f32 	%f44, %f43, 0f3F8147AE, 0f3A83126F;
	fma.rn.f32 	%f45, %f44, %f44, 0f3F800000;
	sqrt.rn.f32 	%f46, %f45;
	mul.f32 	%f47, %f46, 0f3F7D70A4;
	fma.rn.f32 	%f48, %f47, 0f3F8147AE, 0f3A83126F;
	fma.rn.f32 	%f49, %f48, %f48, 0f3F800000;
	sqrt.rn.f32 	%f50, %f49;
	mul.f32 	%f51, %f50, 0f3F7D70A4;
	fma.rn.f32 	%f52, %f51, 0f3F8147AE, 0f3A83126F;
	fma.rn.f32 	%f53, %f52, %f52, 0f3F800000;
	sqrt.rn.f32 	%f54, %f53;
	mul.f32 	%f55, %f54, 0f3F7D70A4;
	fma.rn.f32 	%f56, %f55, 0f3F8147AE, 0f3A83126F;
	fma.rn.f32 	%f57, %f56, %f56, 0f3F800000;
	sqrt.rn.f32 	%f58, %f57;
	mul.f32 	%f59, %f58, 0f3F7D70A4;
	fma.rn.f32 	%f60, %f59, 0f3F8147AE, 0f3A83126F;
	fma.rn.f32 	%f61, %f60, %f60, 0f3F800000;
	sqrt.rn.f32 	%f62, %f61;
	mul.f32 	%f63, %f62, 0f3F7D70A4;
	fma.rn.f32 	%f64, %f63, 0f3F8147AE, 0f3A83126F;
	fma.rn.f32 	%f65, %f64, %f64, 0f3F800000;
	sqrt.rn.f32 	%f66, %f65;
	mul.f32 	%f67, %f66, 0f3F7D70A4;
	add.s32 	%r11, %r11, 16;
	setp.ne.s32 	%p2, %r11, 800;
	@%p2 bra 	$L__BB0_2;
	cvta.to.global.u64 	%rd6, %rd2;
	add.s64 	%rd8, %rd6, %rd4;
	st.global.f32 	[%rd8], %f67;
$L__BB0_4:
	setp.ne.s32 	%p3, %r2, 0;
	@%p3 bra 	$L__BB0_7;
	mov.u32 	%r9, %nctaid.x;
	shr.u32 	%r10, %r9, 1;
	setp.ne.s32 	%p4, %r1, %r10;
	@%p4 bra 	$L__BB0_7;
	// begin inline asm
	griddepcontrol.launch_dependents;
	// end inline asm
$L__BB0_7:
	ret;

}
	// .globl	_Z15producer2KernelPKfPfi
.visible .entry _Z15producer2KernelPKfPfi(
	.param .u64 .ptr .align 1 _Z15producer2KernelPKfPfi_param_0,
	.param .u64 .ptr .align 1 _Z15producer2KernelPKfPfi_param_1,
	.param .u32 _Z15producer2KernelPKfPfi_param_2
)
{
	.reg .pred 	%p<5>;
	.reg .b32 	%r<12>;
	.reg .b32 	%f<68>;
	.reg .b64 	%rd<9>;

	ld.param.u64 	%rd1, [_Z15producer2KernelPKfPfi_param_0];
	ld.param.u64 	%rd2, [_Z15producer2KernelPKfPfi_param_1];
	ld.param.u32 	%r6, [_Z15producer2KernelPKfPfi_param_2];
	mov.u32 	%r1, %ctaid.x;
	mov.u32 	%r7, %ntid.x;
	mov.u32 	%r2, %tid.x;
	mad.lo.s32 	%r3, %r1, %r7, %r2;
	setp.ge.s32 	%p1, %r3, %r6;
	@%p1 bra 	$L__BB1_4;
	cvta.to.global.u64 	%rd3, %rd1;
	mul.wide.s32 	%rd4, %r3, 4;
	add.s64 	%rd5, %rd3, %rd4;
	ld.global.f32 	%f67, [%rd5];
	mov.b32 	%r11, 0;
$L__BB1_2:
	fma.rn.f32 	%f4, %f67, 0f3F828F5C, 0f3B03126F;
	fma.rn.f32 	%f5, %f4, %f4, 0f3F000000;
	sqrt.rn.f32 	%f6, %f5;
	mul.f32 	%f7, %f6, 0f3F7AE148;
	fma.rn.f32 	%f8, %f7, 0f3F828F5C, 0f3B03126F;
	fma.rn.f32 	%f9, %f8, %f8, 0f3F000000;
	sqrt.rn.f32 	%f10, %f9;
	mul.f32 	%f11, %f10, 0f3F7AE148;
	fma.rn.f32 	%f12, %f11, 0f3F828F5C, 0f3B03126F;
	fma.rn.f32 	%f13, %f12, %f12, 0f3F000000;
	sqrt.rn.f32 	%f14, %f13;
	mul.f32 	%f15, %f14, 0f3F7AE148;
	fma.rn.f32 	%f16, %f15, 0f3F828F5C, 0f3B03126F;
	fma.rn.f32 	%f17, %f16, %f16, 0f3F000000;
	sqrt.rn.f32 	%f18, %f17;
	mul.f32 	%f19, %f18, 0f3F7AE148;
	fma.rn.f32 	%f20, %f19, 0f3F828F5C, 0f3B03126F;
	fma.rn.f32 	%f21, %f20, %f20, 0f3F000000;
	sqrt.rn.f32 	%f22, %f21;
	mul.f32 	%f23, %f22, 0f3F7AE148;
	fma.rn.f32 	%f24, %f23, 0f3F828F5C, 0f3B03126F;
	fma.rn.f32 	%f25, %f24, %f24, 0f3F000000;
	sqrt.rn.f32 	%f26, %f25;
	mul.f32 	%f27, %f26, 0f3F7AE148;
	fma.rn.f32 	%f28, %f27, 0f3F828F5C, 0f3B03126F;
	fma.rn.f32 	%f29, %f28, %f28, 0f3F000000;
	sqrt.rn.f32 	%f30, %f29;
	mul.f32 	%f31, %f30, 0f3F7AE148;
	fma.rn.f32 	%f32, %f31, 0f3F828F5C, 0f3B03126F;
	fma.rn.f32 	%f33, %f32, %f32, 0f3F000000;
	sqrt.rn.f32 	%f34, %f33;
	mul.f32 	%f35, %f34, 0f3F7AE148;
	fma.rn.f32 	%f36, %f35, 0f3F828F5C, 0f3B03126F;
	fma.rn.f32 	%f37, %f36, %f36, 0f3F000000;
	sqrt.rn.f32 	%f38, %f37;
	mul.f32 	%f39, %f38, 0f3F7AE148;
	fma.rn.f32 	%f40, %f39, 0f3F828F5C, 0f3B03126F;
	fma.rn.f32 	%f41, %f40, %f40, 0f3F000000;
	sqrt.rn.f32 	%f42, %f41;
	mul.f32 	%f43, %f42, 0f3F7AE148;
	fma.rn.f32 	%f44, %f43, 0f3F828F5C, 0f3B03126F;
	fma.rn.f32 	%f45, %f44, %f44, 0f3F000000;
	sqrt.rn.f32 	%f46, %f45;
	mul.f32 	%f47, %f46, 0f3F7AE148;
	fma.rn.f32 	%f48, %f47, 0f3F828F5C, 0f3B03126F;
	fma.rn.f32 	%f49, %f48, %f48, 0f3F000000;
	sqrt.rn.f32 	%f50, %f49;
	mul.f32 	%f51, %f50, 0f3F7AE148;
	fma.rn.f32 	%f52, %f51, 0f3F828F5C, 0f3B03126F;
	fma.rn.f32 	%f53, %f52, %f52, 0f3F000000;
	sqrt.rn.f32 	%f54, %f53;
	mul.f32 	%f55, %f54, 0f3F7AE148;
	fma.rn.f32 	%f56, %f55, 0f3F828F5C, 0f3B03126F;
	fma.rn.f32 	%f57, %f56, %f56, 0f3F000000;
	sqrt.rn.f32 	%f58, %f57;
	mul.f32 	%f59, %f58, 0f3F7AE148;
	fma.rn.f32 	%f60, %f59, 0f3F828F5C, 0f3B03126F;
	fma.rn.f32 	%f61, %f60, %f60, 0f3F000000;
	sqrt.rn.f32 	%f62, %f61;
	mul.f32 	%f63, %f62, 0f3F7AE148;
	fma.rn.f32 	%f64, %f63, 0f3F828F5C, 0f3B03126F;
	fma.rn.f32 	%f65, %f64, %f64, 0f3F000000;
	sqrt.rn.f32 	%f66, %f65;
	mul.f32 	%f67, %f66, 0f3F7AE148;
	add.s32 	%r11, %r11, 16;
	setp.ne.s32 	%p2, %r11, 800;
	@%p2 bra 	$L__BB1_2;
	cvta.to.global.u64 	%rd6, %rd2;
	add.s64 	%rd8, %rd6, %rd4;
	st.global.f32 	[%rd8], %f67;
$L__BB1_4:
	setp.ne.s32 	%p3, %r2, 0;
	@%p3 bra 	$L__BB1_7;
	mov.u32 	%r9, %nctaid.x;
	shr.u32 	%r10, %r9, 1;
	setp.ne.s32 	%p4, %r1, %r10;
	@%p4 bra 	$L__BB1_7;
	// begin inline asm
	griddepcontrol.launch_dependents;
	// end inline asm
$L__BB1_7:
	ret;

}
	// .globl	_Z14consumerKernelPKfS0_S0_Pfi
.visible .entry _Z14consumerKernelPKfS0_S0_Pfi(
	.param .u64 .ptr .align 1 _Z14consumerKernelPKfS0_S0_Pfi_param_0,
	.param .u64 .ptr .align 1 _Z14consumerKernelPKfS0_S0_Pfi_param_1,
	.param .u64 .ptr .align 1 _Z14consumerKernelPKfS0_S0_Pfi_param_2,
	.param .u64 .ptr .align 1 _Z14consumerKernelPKfS0_S0_Pfi_param_3,
	.param .u32 _Z14consumerKernelPKfS0_S0_Pfi_param_4
)
{
	.reg .pred 	%p<5>;
	.reg .b16 	%rs<6>;
	.reg .b32 	%r<65>;
	.reg .b32 	%f<119>;
	.reg .b64 	%rd<23>;
	// demoted variable
	.shared .align 4 .b8 _ZZ14consumerKernelPKfS0_S0_PfiE3lut[32768];
	ld.param.u64 	%rd2, [_Z14consumerKernelPKfS0_S0_Pfi_param_0];
	ld.param.u64 	%rd3, [_Z14consumerKernelPKfS0_S0_Pfi_param_1];
	ld.param.u64 	%rd5, [_Z14consumerKernelPKfS0_S0_Pfi_param_2];
	ld.param.u64 	%rd4, [_Z14consumerKernelPKfS0_S0_Pfi_param_3];
	ld.param.u32 	%r28, [_Z14consumerKernelPKfS0_S0_Pfi_param_4];
	cvta.to.global.u64 	%rd1, %rd5;
	mov.u32 	%r29, %ctaid.x;
	mov.u32 	%r1, %ntid.x;
	mov.u32 	%r2, %tid.x;
	mad.lo.s32 	%r3, %r29, %r1, %r2;
	add.s32 	%r30, %r2, %r1;
	cvt.u16.u32 	%rs2, %r30;
	xor.b16  	%rs3, %rs2, 8191;
	cvt.u16.u32 	%rs4, %r1;
	div.u16 	%rs5, %rs3, %rs4;
	and.b16  	%rs1, %rs5, 3;
	setp.eq.s16 	%p1, %rs1, 2;
	mov.u32 	%r59, %r2;
	@%p1 bra 	$L__BB2_3;
	cvt.u32.u16 	%r4, %rs1;
	mov.b32 	%r58, 0;
	mov.u32 	%r59, %r2;
$L__BB2_2:
	.pragma "nounroll";
	mul.wide.u32 	%rd6, %r59, 4;
	add.s64 	%rd7, %rd1, %rd6;
	ld.global.f32 	%f2, [%rd7];
	fma.rn.f32 	%f3, %f2, 0f40000000, 0f3F800000;
	shl.b32 	%r32, %r59, 2;
	mov.u32 	%r33, _ZZ14consumerKernelPKfS0_S0_PfiE3lut;
	add.s32 	%r34, %r33, %r32;
	st.shared.f32 	[%r34], %f3;
	add.s32 	%r59, %r59, %r1;
	add.s32 	%r58, %r58, 1;
	xor.b32  	%r35, %r58, %r4;
	setp.ne.s32 	%p2, %r35, 2;
	@%p2 bra 	$L__BB2_2;
$L__BB2_3:
	shl.b32 	%r36, %r1, 1;
	add.s32 	%r63, %r59, %r36;
	shl.b32 	%r11, %r1, 2;
	mad.lo.s32 	%r62, %r1, 3, %r59;
	add.s32 	%r61, %r1, %r59;
	shl.b32 	%r37, %r59, 2;
	mov.u32 	%r38, _ZZ14consumerKernelPKfS0_S0_PfiE3lut;
	add.s32 	%r60, %r38, %r37;
	shl.b32 	%r15, %r1, 4;
	shl.b32 	%r16, %r1, 3;
	mul.lo.s32 	%r17, %r1, 12;
$L__BB2_4:
	mul.wide.u32 	%rd8, %r59, 4;
	add.s64 	%rd9, %rd1, %rd8;
	ld.global.f32 	%f4, [%rd9];
	fma.rn.f32 	%f5, %f4, 0f40000000, 0f3F800000;
	st.shared.f32 	[%r60], %f5;
	add.s32 	%r39, %r59, %r1;
	mul.wide.u32 	%rd10, %r61, 4;
	add.s64 	%rd11, %rd1, %rd10;
	ld.global.f32 	%f6, [%rd11];
	fma.rn.f32 	%f7, %f6, 0f40000000, 0f3F800000;
	add.s32 	%r40, %r60, %r11;
	st.shared.f32 	[%r40], %f7;
	add.s32 	%r41, %r39, %r1;
	mul.wide.u32 	%rd12, %r63, 4;
	add.s64 	%rd13, %rd1, %rd12;
	ld.global.f32 	%f8, [%rd13];
	fma.rn.f32 	%f9, %f8, 0f40000000, 0f3F800000;
	add.s32 	%r42, %r60, %r16;
	st.shared.f32 	[%r42], %f9;
	add.s32 	%r43, %r41, %r1;
	mul.wide.u32 	%rd14, %r62, 4;
	add.s64 	%rd15, %rd1, %rd14;
	ld.global.f32 	%f10, [%rd15];
	fma.rn.f32 	%f11, %f10, 0f40000000, 0f3F800000;
	add.s32 	%r44, %r60, %r17;
	st.shared.f32 	[%r44], %f11;
	add.s32 	%r59, %r43, %r1;
	add.s32 	%r63, %r63, %r11;
	add.s32 	%r62, %r62, %r11;
	add.s32 	%r61, %r61, %r11;
	add.s32 	%r60, %r60, %r15;
	setp.lt.u32 	%p3, %r59, 8192;
	@%p3 bra 	$L__BB2_4;
	bar.sync 	0;
	shl.b32 	%r45, %r2, 2;
	add.s32 	%r47, %r38, %r45;
	ld.shared.f32 	%f12, [%r47];
	add.f32 	%f13, %f12, 0f00000000;
	fma.rn.f32 	%f14, %f12, 0f40000000, %f13;
	fma.rn.f32 	%f15, %f12, 0f40400000, %f14;
	fma.rn.f32 	%f16, %f12, 0f40800000, %f15;
	fma.rn.f32 	%f17, %f12, 0f40A00000, %f16;
	fma.rn.f32 	%f18, %f12, 0f40C00000, %f17;
	fma.rn.f32 	%f19, %f12, 0f40E00000, %f18;
	fma.rn.f32 	%f20, %f12, 0f41000000, %f19;
	fma.rn.f32 	%f21, %f12, 0f41100000, %f20;
	fma.rn.f32 	%f22, %f12, 0f41200000, %f21;
	fma.rn.f32 	%f23, %f12, 0f41300000, %f22;
	fma.rn.f32 	%f24, %f12, 0f41400000, %f23;
	fma.rn.f32 	%f25, %f12, 0f41500000, %f24;
	fma.rn.f32 	%f26, %f12, 0f41600000, %f25;
	fma.rn.f32 	%f27, %f12, 0f41700000, %f26;
	fma.rn.f32 	%f28, %f12, 0f41800000, %f27;
	fma.rn.f32 	%f29, %f12, 0f41880000, %f28;
	fma.rn.f32 	%f30, %f12, 0f41900000, %f29;
	fma.rn.f32 	%f31, %f12, 0f41980000, %f30;
	fma.rn.f32 	%f32, %f12, 0f41A00000, %f31;
	fma.rn.f32 	%f33, %f12, 0f41A80000, %f32;
	fma.rn.f32 	%f34, %f12, 0f41B00000, %f33;
	fma.rn.f32 	%f35, %f12, 0f41B80000, %f34;
	fma.rn.f32 	%f36, %f12, 0f41C00000, %f35;
	fma.rn.f32 	%f37, %f12, 0f41C80000, %f36;
	fma.rn.f32 	%f38, %f12, 0f41D00000, %f37;
	fma.rn.f32 	%f39, %f12, 0f41D80000, %f38;
	fma.rn.f32 	%f40, %f12, 0f41E00000, %f39;
	fma.rn.f32 	%f41, %f12, 0f41E80000, %f40;
	fma.rn.f32 	%f42, %f12, 0f41F00000, %f41;
	fma.rn.f32 	%f43, %f12, 0f41F80000, %f42;
	fma.rn.f32 	%f44, %f12, 0f42000000, %f43;
	fma.rn.f32 	%f45, %f12, 0f42040000, %f44;
	fma.rn.f32 	%f46, %f12, 0f42080000, %f45;
	fma.rn.f32 	%f47, %f12, 0f420C0000, %f46;
	fma.rn.f32 	%f48, %f12, 0f42100000, %f47;
	fma.rn.f32 	%f49, %f12, 0f42140000, %f48;
	fma.rn.f32 	%f50, %f12, 0f42180000, %f49;
	fma.rn.f32 	%f51, %f12, 0f421C0000, %f50;
	fma.rn.f32 	%f52, %f12, 0f42200000, %f51;
	fma.rn.f32 	%f53, %f12, 0f42240000, %f52;
	fma.rn.f32 	%f54, %f12, 0f42280000, %f53;
	fma.rn.f32 	%f55, %f12, 0f422C0000, %f54;
	fma.rn.f32 	%f56, %f12, 0f42300000, %f55;
	fma.rn.f32 	%f57, %f12, 0f42340000, %f56;
	fma.rn.f32 	%f58, %f12, 0f42380000, %f57;
	fma.rn.f32 	%f59, %f12, 0f423C0000, %f58;
	fma.rn.f32 	%f60, %f12, 0f42400000, %f59;
	fma.rn.f32 	%f61, %f12, 0f42440000, %f60;
	fma.rn.f32 	%f62, %f12, 0f42480000, %f61;
	fma.rn.f32 	%f63, %f12, 0f424C0000, %f62;
	fma.rn.f32 	%f64, %f12, 0f42500000, %f63;
	fma.rn.f32 	%f65, %f12, 0f42540000, %f64;
	fma.rn.f32 	%f66, %f12, 0f42580000, %f65;
	fma.rn.f32 	%f67, %f12, 0f425C0000, %f66;
	fma.rn.f32 	%f68, %f12, 0f42600000, %f67;
	fma.rn.f32 	%f69, %f12, 0f42640000, %f68;
	fma.rn.f32 	%f70, %f12, 0f42680000, %f69;
	fma.rn.f32 	%f71, %f12, 0f426C0000, %f70;
	fma.rn.f32 	%f72, %f12, 0f42700000, %f71;
	fma.rn.f32 	%f73, %f12, 0f42740000, %f72;
	fma.rn.f32 	%f74, %f12, 0f42780000, %f73;
	fma.rn.f32 	%f75, %f12, 0f427C0000, %f74;
	fma.rn.f32 	%f76, %f12, 0f42800000, %f75;
	fma.rn.f32 	%f77, %f12, 0f42820000, %f76;
	fma.rn.f32 	%f78, %f12, 0f42840000, %f77;
	fma.rn.f32 	%f79, %f12, 0f42860000, %f78;
	fma.rn.f32 	%f80, %f12, 0f42880000, %f79;
	fma.rn.f32 	%f81, %f12, 0f428A0000, %f80;
	fma.rn.f32 	%f82, %f12, 0f428C0000, %f81;
	fma.rn.f32 	%f83, %f12, 0f428E0000, %f82;
	fma.rn.f32 	%f84, %f12, 0f42900000, %f83;
	fma.rn.f32 	%f85, %f12, 0f42920000, %f84;
	fma.rn.f32 	%f86, %f12, 0f42940000, %f85;
	fma.rn.f32 	%f87, %f12, 0f42960000, %f86;
	fma.rn.f32 	%f88, %f12, 0f42980000, %f87;
	fma.rn.f32 	%f89, %f12, 0f429A0000, %f88;
	fma.rn.f32 	%f90, %f12, 0f429C0000, %f89;
	fma.rn.f32 	%f91, %f12, 0f429E0000, %f90;
	fma.rn.f32 	%f92, %f12, 0f42A00000, %f91;
	fma.rn.f32 	%f93, %f12, 0f42A20000, %f92;
	fma.rn.f32 	%f94, %f12, 0f42A40000, %f93;
	fma.rn.f32 	%f95, %f12, 0f42A60000, %f94;
	fma.rn.f32 	%f96, %f12, 0f42A80000, %f95;
	fma.rn.f32 	%f97, %f12, 0f42AA0000, %f96;
	fma.rn.f32 	%f98, %f12, 0f42AC0000, %f97;
	fma.rn.f32 	%f99, %f12, 0f42AE0000, %f98;
	fma.rn.f32 	%f100, %f12, 0f42B00000, %f99;
	fma.rn.f32 	%f101, %f12, 0f42B20000, %f100;
	fma.rn.f32 	%f102, %f12, 0f42B40000, %f101;
	fma.rn.f32 	%f103, %f12, 0f42B60000, %f102;
	fma.rn.f32 	%f104, %f12, 0f42B80000, %f103;
	fma.rn.f32 	%f105, %f12, 0f42BA0000, %f104;
	fma.rn.f32 	%f106, %f12, 0f42BC0000, %f105;
	fma.rn.f32 	%f107, %f12, 0f42BE0000, %f106;
	fma.rn.f32 	%f108, %f12, 0f42C00000, %f107;
	fma.rn.f32 	%f109, %f12, 0f42C20000, %f108;
	fma.rn.f32 	%f110, %f12, 0f42C40000, %f109;
	fma.rn.f32 	%f111, %f12, 0f42C60000, %f110;
	fma.rn.f32 	%f1, %f12, 0f42C80000, %f111;
	// begin inline asm
	griddepcontrol.wait;
	// end inline asm
	setp.ge.s32 	%p4, %r3, %r28;
	@%p4 bra 	$L__BB2_7;
	cvta.to.global.u64 	%rd16, %rd2;
	mul.wide.s32 	%rd17, %r3, 4;
	add.s64 	%rd18, %rd16, %rd17;
	ld.global.f32 	%f112, [%rd18];
	cvta.to.global.u64 	%rd19, %rd3;
	add.s64 	%rd20, %rd19, %rd17;
	ld.global.f32 	%f113, [%rd20];
	add.f32 	%f114, %f112, %f113;
	mul.f32 	%f115, %f114, 0f42480000;
	cvt.rzi.s32.f32 	%r48, %f115;
	shr.s32 	%r49, %r48, 31;
	shr.u32 	%r50, %r49, 19;
	add.s32 	%r51, %r48, %r50;
	and.b32  	%r52, %r51, 1073733632;
	sub.s32 	%r53, %r48, %r52;
	shl.b32 	%r54, %r53, 2;
	add.s32 	%r56, %r38, %r54;
	ld.shared.f32 	%f116, [%r56];
	mul.f32 	%f117, %f114, %f116;
	fma.rn.f32 	%f118, %f1, 0f38D1B717, %f117;
	cvta.to.global.u64 	%rd21, %rd4;
	add.s64 	%rd22, %rd21, %rd17;
	st.global.f32 	[%rd22], %f118;
$L__BB2_7:
	ret;

}
	// .globl	_Z19consumerKernelNoPDLPKfS0_S0_Pfi
.visible .entry _Z19consumerKernelNoPDLPKfS0_S0_Pfi(
	.param .u64 .ptr .align 1 _Z19consumerKernelNoPDLPKfS0_S0_Pfi_param_0,
	.param .u64 .ptr .align 1 _Z19consumerKernelNoPDLPKfS0_S0_Pfi_param_1,
	.param .u64 .ptr .align 1 _Z19consumerKernelNoPDLPKfS0_S0_Pfi_param_2,
	.param .u64 .ptr .align 1 _Z19consumerKernelNoPDLPKfS0_S0_Pfi_param_3,
	.param .u32 _Z19consumerKernelNoPDLPKfS0_S0_Pfi_param_4
)
{
	.reg .pred 	%p<5>;
	.reg .b16 	%rs<6>;
	.reg .b32 	%r<65>;
	.reg .b32 	%f<119>;
	.reg .b64 	%rd<23>;
	// demoted variable
	.shared .align 4 .b8 _ZZ19consumerKernelNoPDLPKfS0_S0_PfiE3lut[32768];
	ld.param.u64 	%rd2, [_Z19consumerKernelNoPDLPKfS0_S0_Pfi_param_0];
	ld.param.u64 	%rd3, [_Z19consumerKernelNoPDLPKfS0_S0_Pfi_param_1];
	ld.param.u64 	%rd5, [_Z19consumerKernelNoPDLPKfS0_S0_Pfi_param_2];
	ld.param.u64 	%rd4, [_Z19consumerKernelNoPDLPKfS0_S0_Pfi_param_3];
	ld.param.u32 	%r28, [_Z19consumerKernelNoPDLPKfS0_S0_Pfi_param_4];
	cvta.to.global.u64 	%rd1, %rd5;
	mov.u32 	%r29, %ctaid.x;
	mov.u32 	%r1, %ntid.x;
	mov.u32 	%r2, %tid.x;
	mad.lo.s32 	%r3, %r29, %r1, %r2;
	add.s32 	%r30, %r2, %r1;
	cvt.u16.u32 	%rs2, %r30;
	xor.b16  	%rs3, %rs2, 8191;
	cvt.u16.u32 	%rs4, %r1;
	div.u16 	%rs5, %rs3, %rs4;
	and.b16  	%rs1, %rs5, 3;
	setp.eq.s16 	%p1, %rs1, 2;
	mov.u32 	%r59, %r2;
	@%p1 bra 	$L__BB3_3;
	cvt.u32.u16 	%r4, %rs1;
	mov.b32 	%r58, 0;
	mov.u32 	%r59, %r2;
$L__BB3_2:
	.pragma "nounroll";
	mul.wide.u32 	%rd6, %r59, 4;
	add.s64 	%rd7, %rd1, %rd6;
	ld.global.f32 	%f2, [%rd7];
	fma.rn.f32 	%f3, %f2, 0f40000000, 0f3F800000;
	shl.b32 	%r32, %r59, 2;
	mov.u32 	%r33, _ZZ19consumerKernelNoPDLPKfS0_S0_PfiE3lut;
	add.s32 	%r34, %r33, %r32;
	st.shared.f32 	[%r34], %f3;
	add.s32 	%r59, %r59, %r1;
	add.s32 	%r58, %r58, 1;
	xor.b32  	%r35, %r58, %r4;
	setp.ne.s32 	%p2, %r35, 2;
	@%p2 bra 	$L__BB3_2;
$L__BB3_3:
	shl.b32 	%r36, %r1, 1;
	add.s32 	%r63, %r59, %r36;
	shl.b32 	%r11, %r1, 2;
	mad.lo.s32 	%r62, %r1, 3, %r59;
	add.s32 	%r61, %r1, %r59;
	shl.b32 	%r37, %r59, 2;
	mov.u32 	%r38, _ZZ19consumerKernelNoPDLPKfS0_S0_PfiE3lut;
	add.s32 	%r60, %r38, %r37;
	shl.b32 	%r15, %r1, 4;
	shl.b32 	%r16, %r1, 3;
	mul.lo.s32 	%r17, %r1, 12;
$L__BB3_4:
	mul.wide.u32 	%rd8, %r59, 4;
	add.s64 	%rd9, %rd1, %rd8;
	ld.global.f32 	%f4, [%rd9];
	fma.rn.f32 	%f5, %f4, 0f40000000, 0f3F800000;
	st.shared.f32 	[%r60], %f5;
	add.s32 	%r39, %r59, %r1;
	mul.wide.u32 	%rd10, %r61, 4;
	add.s64 	%rd11, %rd1, %rd10;
	ld.global.f32 	%f6, [%rd11];
	fma.rn.f32 	%f7, %f6, 0f40000000, 0f3F800000;
	add.s32 	%r40, %r60, %r11;
	st.shared.f32 	[%r40], %f7;
	add.s32 	%r41, %r39, %r1;
	mul.wide.u32 	%rd12, %r63, 4;
	add.s64 	%rd13, %rd1, %rd12;
	ld.global.f32 	%f8, [%rd13];
	fma.rn.f32 	%f9, %f8, 0f40000000, 0f3F800000;
	add.s32 	%r42, %r60, %r16;
	st.shared.f32 	[%r42], %f9;
	add.s32 	%r43, %r41, %r1;
	mul.wide.u32 	%rd14, %r62, 4;
	add.s64 	%rd15, %rd1, %rd14;
	ld.global.f32 	%f10, [%rd15];
	fma.rn.f32 	%f11, %f10, 0f40000000, 0f3F800000;
	add.s32 	%r44, %r60, %r17;
	st.shared.f32 	[%r44], %f11;
	add.s32 	%r59, %r43, %r1;
	add.s32 	%r63, %r63, %r11;
	add.s32 	%r62, %r62, %r11;
	add.s32 	%r61, %r61, %r11;
	add.s32 	%r60, %r60, %r15;
	setp.lt.u32 	%p3, %r59, 8192;
	@%p3 bra 	$L__BB3_4;
	bar.sync 	0;
	shl.b32 	%r45, %r2, 2;
	add.s32 	%r47, %r38, %r45;
	ld.shared.f32 	%f12, [%r47];
	add.f32 	%f13, %f12, 0f00000000;
	fma.rn.f32 	%f14, %f12, 0f40000000, %f13;
	fma.rn.f32 	%f15, %f12, 0f40400000, %f14;
	fma.rn.f32 	%f16, %f12, 0f40800000, %f15;
	fma.rn.f32 	%f17, %f12, 0f40A00000, %f16;
	fma.rn.f32 	%f18, %f12, 0f40C00000, %f17;
	fma.rn.f32 	%f19, %f12, 0f40E00000, %f18;
	fma.rn.f32 	%f20, %f12, 0f41000000, %f19;
	fma.rn.f32 	%f21, %f12, 0f41100000, %f20;
	fma.rn.f32 	%f22, %f12, 0f41200000, %f21;
	fma.rn.f32 	%f23, %f12, 0f41300000, %f22;
	fma.rn.f32 	%f24, %f12, 0f41400000, %f23;
	fma.rn.f32 	%f25, %f12, 0f41500000, %f24;
	fma.rn.f32 	%f26, %f12, 0f41600000, %f25;
	fma.rn.f32 	%f27, %f12, 0f41700000, %f26;
	fma.rn.f32 	%f28, %f12, 0f41800000, %f27;
	fma.rn.f32 	%f29, %f12, 0f41880000, %f28;
	fma.rn.f32 	%f30, %f12, 0f41900000, %f29;
	fma.rn.f32 	%f31, %f12, 0f41980000, %f30;
	fma.rn.f32 	%f32, %f12, 0f41A00000, %f31;
	fma.rn.f32 	%f33, %f12, 0f41A80000, %f32;
	fma.rn.f32 	%f34, %f12, 0f41B00000, %f33;
	fma.rn.f32 	%f35, %f12, 0f41B80000, %f34;
	fma.rn.f32 	%f36, %f12, 0f41C00000, %f35;
	fma.rn.f32 	%f37, %f12, 0f41C80000, %f36;
	fma.rn.f32 	%f38, %f12, 0f41D00000, %f37;
	fma.rn.f32 	%f39, %f12, 0f41D80000, %f38;
	fma.rn.f32 	%f40, %f12, 0f41E00000, %f39;
	fma.rn.f32 	%f41, %f12, 0f41E80000, %f40;
	fma.rn.f32 	%f42, %f12, 0f41F00000, %f41;
	fma.rn.f32 	%f43, %f12, 0f41F80000, %f42;
	fma.rn.f32 	%f44, %f12, 0f42000000, %f43;
	fma.rn.f32 	%f45, %f12, 0f42040000, %f44;
	fma.rn.f32 	%f46, %f12, 0f42080000, %f45;
	fma.rn.f32 	%f47, %f12, 0f420C0000, %f46;
	fma.rn.f32 	%f48, %f12, 0f42100000, %f47;
	fma.rn.f32 	%f49, %f12, 0f42140000, %f48;
	fma.rn.f32 	%f50, %f12, 0f42180000, %f49;
	fma.rn.f32 	%f51, %f12, 0f421C0000, %f50;
	fma.rn.f32 	%f52, %f12, 0f42200000, %f51;
	fma.rn.f32 	%f53, %f12, 0f42240000, %f52;
	fma.rn.f32 	%f54, %f12, 0f42280000, %f53;
	fma.rn.f32 	%f55, %f12, 0f422C0000, %f54;
	fma.rn.f32 	%f56, %f12, 0f42300000, %f55;
	fma.rn.f32 	%f57, %f12, 0f42340000, %f56;
	fma.rn.f32 	%f58, %f12, 0f42380000, %f57;
	fma.rn.f32 	%f59, %f12, 0f423C0000, %f58;
	fma.rn.f32 	%f60, %f12, 0f42400000, %f59;
	fma.rn.f32 	%f61, %f12, 0f42440000, %f60;
	fma.rn.f32 	%f62, %f12, 0f42480000, %f61;
	fma.rn.f32 	%f63, %f12, 0f424C0000, %f62;
	fma.rn.f32 	%f64, %f12, 0f42500000, %f63;
	fma.rn.f32 	%f65, %f12, 0f42540000, %f64;
	fma.rn.f32 	%f66, %f12, 0f42580000, %f65;
	fma.rn.f32 	%f67, %f12, 0f425C0000, %f66;
	fma.rn.f32 	%f68, %f12, 0f42600000, %f67;
	fma.rn.f32 	%f69, %f12, 0f42640000, %f68;
	fma.rn.f32 	%f70, %f12, 0f42680000, %f69;
	fma.rn.f32 	%f71, %f12, 0f426C0000, %f70;
	fma.rn.f32 	%f72, %f12, 0f42700000, %f71;
	fma.rn.f32 	%f73, %f12, 0f42740000, %f72;
	fma.rn.f32 	%f74, %f12, 0f42780000, %f73;
	fma.rn.f32 	%f75, %f12, 0f427C0000, %f74;
	fma.rn.f32 	%f76, %f12, 0f42800000, %f75;
	fma.rn.f32 	%f77, %f12, 0f42820000, %f76;
	fma.rn.f32 	%f78, %f12, 0f42840000, %f77;
	fma.rn.f32 	%f79, %f12, 0f42860000, %f78;
	fma.rn.f32 	%f80, %f12, 0f42880000, %f79;
	fma.rn.f32 	%f81, %f12, 0f428A0000, %f80;
	fma.rn.f32 	%f82, %f12, 0f428C0000, %f81;
	fma.rn.f32 	%f83, %f12, 0f428E0000, %f82;
	fma.rn.f32 	%f84, %f12, 0f42900000, %f83;
	fma.rn.f32 	%f85, %f12, 0f42920000, %f84;
	fma.rn.f32 	%f86, %f12, 0f42940000, %f85;
	fma.rn.f32 	%f87, %f12, 0f42960000, %f86;
	fma.rn.f32 	%f88, %f12, 0f42980000, %f87;
	fma.rn.f32 	%f89, %f12, 0f429A0000, %f88;
	fma.rn.f32 	%f90, %f12, 0f429C0000, %f89;
	fma.rn.f32 	%f91, %f12, 0f429E0000, %f90;
	fma.rn.f32 	%f92, %f12, 0f42A00000, %f91;
	fma.rn.f32 	%f93, %f12, 0f42A20000, %f92;
	fma.rn.f32 	%f94, %f12, 0f42A40000, %f93;
	fma.rn.f32 	%f95, %f12, 0f42A60000, %f94;
	fma.rn.f32 	%f96, %f12, 0f42A80000, %f95;
	fma.rn.f32 	%f97, %f12, 0f42AA0000, %f96;
	fma.rn.f32 	%f98, %f12, 0f42AC0000, %f97;
	fma.rn.f32 	%f99, %f12, 0f42AE0000, %f98;
	fma.rn.f32 	%f100, %f12, 0f42B00000, %f99;
	fma.rn.f32 	%f101, %f12, 0f42B20000, %f100;
	fma.rn.f32 	%f102, %f12, 0f42B40000, %f101;
	fma.rn.f32 	%f103, %f12, 0f42B60000, %f102;
	fma.rn.f32 	%f104, %f12, 0f42B80000, %f103;
	fma.rn.f32 	%f105, %f12, 0f42BA0000, %f104;
	fma.rn.f32 	%f106, %f12, 0f42BC0000, %f105;
	fma.rn.f32 	%f107, %f12, 0f42BE0000, %f106;
	fma.rn.f32 	%f108, %f12, 0f42C00000, %f107;
	fma.rn.f32 	%f109, %f12, 0f42C20000, %f108;
	fma.rn.f32 	%f110, %f12, 0f42C40000, %f109;
	fma.rn.f32 	%f111, %f12, 0f42C60000, %f110;
	fma.rn.f32 	%f1, %f12, 0f42C80000, %f111;
	setp.ge.s32 	%p4, %r3, %r28;
	@%p4 bra 	$L__BB3_7;
	cvta.to.global.u64 	%rd16, %rd2;
	mul.wide.s32 	%rd17, %r3, 4;
	add.s64 	%rd18, %rd16, %rd17;
	ld.global.f32 	%f112, [%rd18];
	cvta.to.global.u64 	%rd19, %rd3;
	add.s64 	%rd20, %rd19, %rd17;
	ld.global.f32 	%f113, [%rd20];
	add.f32 	%f114, %f112, %f113;
	mul.f32 	%f115, %f114, 0f42480000;
	cvt.rzi.s32.f32 	%r48, %f115;
	shr.s32 	%r49, %r48, 31;
	shr.u32 	%r50, %r49, 19;
	add.s32 	%r51, %r48, %r50;
	and.b32  	%r52, %r51, 1073733632;
	sub.s32 	%r53, %r48, %r52;
	shl.b32 	%r54, %r53, 2;
	add.s32 	%r56, %r38, %r54;
	ld.shared.f32 	%f116, [%r56];
	mul.f32 	%f117, %f114, %f116;
	fma.rn.f32 	%f118, %f1, 0f38D1B717, %f117;
	cvta.to.global.u64 	%rd21, %rd4;
	add.s64 	%rd22, %rd21, %rd17;
	st.global.f32 	[%rd22], %f118;
$L__BB3_7:
	ret;

}


// ===== COMPILED SASS (sm_100) =====

	.target	sm_100

	.elftype	@"ET_EXEC"


//--------------------- .note.nv.tkinfo           --------------------------
	.section	.note.nv.tkinfo,"",@"SHT_NOTE"
	.sectionflags	@"SHF_NOTE_NV_TKINFO"
	.tkinfo
        /*0018*/ 	.word	0x00000002
        /*0030*/ 	.string	""
        /*0030*/ 	.string	"ptxas"
        /*0030*/ 	.string	"Cuda compilation tools, release 13.0, V13.0.88"
        /*0030*/ 	.string	"Build cuda_13.0.r13.0/compiler.36424714_0"
        /*0030*/ 	.string	"-arch sm_100 -m 64 "



//--------------------- .note.nv.cuinfo           --------------------------
	.section	.note.nv.cuinfo,"",@"SHT_NOTE"
	.sectionflags	@"SHF_NOTE_NV_CUINFO"
        /*0018*/ 	.short	0x0002
        /*001a*/ 	.short	0x0064
        /*001c*/ 	.short	0x0082
	.zero		2


//--------------------- .nv.info                  --------------------------
	.section	.nv.info,"",@"SHT_CUDA_INFO"
	.align	4


	//----- nvinfo : EIATTR_REGCOUNT
	.align		4
        /*0000*/ 	.byte	0x04, 0x2f
        /*0002*/ 	.short	(.L_1 - .L_0)
	.align		4
.L_0:
        /*0004*/ 	.word	index@(_Z15producer1KernelPKfPfi)
        /*0008*/ 	.word	0x0000000f


	//----- nvinfo : EIATTR_FRAME_SIZE
	.align		4
.L_1:
        /*000c*/ 	.byte	0x04, 0x11
        /*000e*/ 	.short	(.L_3 - .L_2)
	.align		4
.L_2:
        /*0010*/ 	.word	index@($__internal_3_$__cuda_sm20_sqrt_rn_f32_slowpath)
        /*0014*/ 	.word	0x00000000


	//----- nvinfo : EIATTR_FRAME_SIZE
	.align		4
.L_3:
        /*0018*/ 	.byte	0x04, 0x11
        /*001a*/ 	.short	(.L_5 - .L_4)
	.align		4
.L_4:
        /*001c*/ 	.word	index@(_Z15producer1KernelPKfPfi)
        /*0020*/ 	.word	0x00000000


	//----- nvinfo : EIATTR_REGCOUNT
	.align		4
.L_5:
        /*0024*/ 	.byte	0x04, 0x2f
        /*0026*/ 	.short	(.L_7 - .L_6)
	.align		4
.L_6:
        /*0028*/ 	.word	index@(_Z15producer2KernelPKfPfi)
        /*002c*/ 	.word	0x0000000f


	//----- nvinfo : EIATTR_FRAME_SIZE
	.align		4
.L_7:
        /*0030*/ 	.byte	0x04, 0x11
        /*0032*/ 	.short	(.L_9 - .L_8)
	.align		4
.L_8:
        /*0034*/ 	.word	index@($__internal_2_$__cuda_sm20_sqrt_rn_f32_slowpath)
        /*0038*/ 	.word	0x00000000


	//----- nvinfo : EIATTR_FRAME_SIZE
	.align		4
.L_9:
        /*003c*/ 	.byte	0x04, 0x11
        /*003e*/ 	.short	(.L_11 - .L_10)
	.align		4
.L_10:
        /*0040*/ 	.word	index@(_Z15producer2KernelPKfPfi)
        /*0044*/ 	.word	0x00000000


	//----- nvinfo : EIATTR_REGCOUNT
	.align		4
.L_11:
        /*0048*/ 	.byte	0x04, 0x2f
        /*004a*/ 	.short	(.L_13 - .L_12)
	.align		4
.L_12:
        /*004c*/ 	.word	index@(_Z14consumerKernelPKfS0_S0_Pfi)
        /*0050*/ 	.word	0x0000001b


	//----- nvinfo : EIATTR_FRAME_SIZE
	.align		4
.L_13:
        /*0054*/ 	.byte	0x04, 0x11
        /*0056*/ 	.short	(.L_15 - .L_14)
	.align		4
.L_14:
        /*0058*/ 	.word	index@($__internal_1_$__cuda_sm20_div_u16)
        /*005c*/ 	.word	0x00000000


	//----- nvinfo : EIATTR_FRAME_SIZE
	.align		4
.L_15:
        /*0060*/ 	.byte	0x04, 0x11
        /*0062*/ 	.short	(.L_17 - .L_16)
	.align		4
.L_16:
        /*0064*/ 	.word	index@(_Z14consumerKernelPKfS0_S0_Pfi)
        /*0068*/ 	.word	0x00000000


	//----- nvinfo : EIATTR_REGCOUNT
	.align		4
.L_17:
        /*006c*/ 	.byte	0x04, 0x2f
        /*006e*/ 	.short	(.L_19 - .L_18)
	.align		4
.L_18:
        /*0070*/ 	.word	index@(_Z19consumerKernelNoPDLPKfS0_S0_Pfi)
        /*0074*/ 	.word	0x0000001b


	//----- nvinfo : EIATTR_FRAME_SIZE
	.align		4
.L_19:
        /*0078*/ 	.byte	0x04, 0x11
        /*007a*/ 	.short	(.L_21 - .L_20)
	.align		4
.L_20:
        /*007c*/ 	.word	index@($__internal_0_$__cuda_sm20_div_u16)
        /*0080*/ 	.word	0x00000000


	//----- nvinfo : EIATTR_FRAME_SIZE
	.align		4
.L_21:
        /*0084*/ 	.byte	0x04, 0x11
        /*0086*/ 	.short	(.L_23 - .L_22)
	.align		4
.L_22:
        /*0088*/ 	.word	index@(_Z19consumerKernelNoPDLPKfS0_S0_Pfi)
        /*008c*/ 	.word	0x00000000


	//----- nvinfo : EIATTR_MIN_STACK_SIZE
	.align		4
.L_23:
        /*0090*/ 	.byte	0x04, 0x12
        /*0092*/ 	.short	(.L_25 - .L_24)
	.align		4
.L_24:
        /*0094*/ 	.word	index@(_Z19consumerKernelNoPDLPKfS0_S0_Pfi)
        /*0098*/ 	.word	0x00000000


	//----- nvinfo : EIATTR_MIN_STACK_SIZE
	.align		4
.L_25:
        /*009c*/ 	.byte	0x04, 0x12
        /*009e*/ 	.short	(.L_27 - .L_26)
	.align		4
.L_26:
        /*00a0*/ 	.word	index@(_Z14consumerKernelPKfS0_S0_Pfi)
        /*00a4*/ 	.word	0x00000000


	//----- nvinfo : EIATTR_MIN_STACK_SIZE
	.align		4
.L_27:
        /*00a8*/ 	.byte	0x04, 0x12
        /*00aa*/ 	.short	(.L_29 - .L_28)
	.align		4
.L_28:
        /*00ac*/ 	.word	index@(_Z15producer2KernelPKfPfi)
        /*00b0*/ 	.word	0x00000000


	//----- nvinfo : EIATTR_MIN_STACK_SIZE
	.align		4
.L_29:
        /*00b4*/ 	.byte	0x04, 0x12
        /*00b6*/ 	.short	(.L_31 - .L_30)
	.align		4
.L_30:
        /*00b8*/ 	.word	index@(_Z15producer1KernelPKfPfi)
        /*00bc*/ 	.word	0x00000000
.L_31:


//--------------------- .nv.compat                --------------------------
	.section	.nv.compat,"",@"SHT_CUDA_COMPAT_INFO"
	.align	4
        /*0000*/ 	.byte	0x02, 0x09, 0x00, 0x00, 0x02, 0x02, 0x01, 0x00, 0x02, 0x05, 0x05, 0x00, 0x03, 0x07, 0x01, 0x01
        /*0010*/ 	.byte	0x02, 0x03, 0x00, 0x00, 0x02, 0x06, 0x01, 0x00, 0x04, 0x0b, 0x08, 0x00, 0x01, 0x00, 0x00, 0x00
        /*0020*/ 	.byte	0x00, 0x00, 0x00, 0x00


//--------------------- .nv.info._Z19consumerKernelNoPDLPKfS0_S0_Pfi --------------------------
	.section	.nv.info._Z19consumerKernelNoPDLPKfS0_S0_Pfi,"",@"SHT_CUDA_INFO"
	.sectionflags	@""
	.align	4


	//----- nvinfo : EIATTR_CUDA_API_VERSION
	.align		4
        /*0000*/ 	.byte	0x04, 0x37
        /*0002*/ 	.short	(.L_33 - .L_32)
.L_32:
        /*0004*/ 	.word	0x00000082


	//----- nvinfo : EIATTR_KPARAM_INFO
	.align		4
.L_33:
        /*0008*/ 	.byte	0x04, 0x17
        /*000a*/ 	.short	(.L_35 - .L_34)
.L_34:
        /*000c*/ 	.word	0x00000000
        /*0010*/ 	.short	0x0004
        /*0012*/ 	.short	0x0020
        /*0014*/ 	.byte	0x00, 0xf0, 0x11, 0x00


	//----- nvinfo : EIATTR_KPARAM_INFO
	.align		4
.L_35:
        /*0018*/ 	.byte	0x04, 0x17
        /*001a*/ 	.short	(.L_37 - .L_36)
.L_36:
        /*001c*/ 	.word	0x00000000
        /*0020*/ 	.short	0x0003
        /*0022*/ 	.short	0x0018
        /*0024*/ 	.byte	0x00, 0xf5, 0x21, 0x00


	//----- nvinfo : EIATTR_KPARAM_INFO
	.align		4
.L_37:
        /*0028*/ 	.byte	0x04, 0x17
        /*002a*/ 	.short	(.L_39 - .L_38)
.L_38:
        /*002c*/ 	.word	0x00000000
        /*0030*/ 	.short	0x0002
        /*0032*/ 	.short	0x0010
        /*0034*/ 	.byte	0x00, 0xf5, 0x21, 0x00


	//----- nvinfo : EIATTR_KPARAM_INFO
	.align		4
.L_39:
        /*0038*/ 	.byte	0x04, 0x17
        /*003a*/ 	.short	(.L_41 - .L_40)
.L_40:
        /*003c*/ 	.word	0x00000000
        /*0040*/ 	.short	0x0001
        /*0042*/ 	.short	0x0008
        /*0044*/ 	.byte	0x00, 0xf5, 0x21, 0x00


	//----- nvinfo : EIATTR_KPARAM_INFO
	.align		4
.L_41:
        /*0048*/ 	.byte	0x04, 0x17
        /*004a*/ 	.short	(.L_43 - .L_42)
.L_42:
        /*004c*/ 	.word	0x00000000
        /*0050*/ 	.short	0x0000
        /*0052*/ 	.short	0x0000
        /*0054*/ 	.byte	0x00, 0xf5, 0x21, 0x00


	//----- nvinfo : EIATTR_SPARSE_MMA_MASK
	.align		4
.L_43:
        /*0058*/ 	.byte	0x03, 0x50
        /*005a*/ 	.short	0x0000


	//----- nvinfo : EIATTR_MAXREG_COUNT
	.align		4
        /*005c*/ 	.byte	0x03, 0x1b
        /*005e*/ 	.short	0x00ff


	//----- nvinfo : EIATTR_NUM_BARRIERS
	.align		4
        /*0060*/ 	.byte	0x02, 0x4c
        /*0062*/ 	.byte	0x01
	.zero		1


	//----- nvinfo : EIATTR_MERCURY_ISA_VERSION
	.align		4
        /*0064*/ 	.byte	0x03, 0x5f
        /*0066*/ 	.short	0x0101


	//----- nvinfo : EIATTR_VRC_CTA_INIT_COUNT
	.align		4
        /*0068*/ 	.byte	0x02, 0x4a
	.zero		1
	.zero		1


	//----- nvinfo : EIATTR_EXIT_INSTR_OFFSETS
	.align		4
        /*006c*/ 	.byte	0x04, 0x1c
        /*006e*/ 	.short	(.L_45 - .L_44)


	//   ....[0]....
.L_44:
        /*0070*/ 	.word	0x000004e0


	//   ....[1]....
        /*0074*/ 	.word	0x00000c70


	//----- nvinfo : EIATTR_CRS_STACK_SIZE
	.align		4
.L_45:
        /*0078*/ 	.byte	0x04, 0x1e
        /*007a*/ 	.short	(.L_47 - .L_46)
.L_46:
        /*007c*/ 	.word	0x00000000


	//----- nvinfo : EIATTR_CBANK_PARAM_SIZE
	.align		4
.L_47:
        /*0080*/ 	.byte	0x03, 0x19
        /*0082*/ 	.short	0x0024


	//----- nvinfo : EIATTR_PARAM_CBANK
	.align		4
        /*0084*/ 	.byte	0x04, 0x0a
        /*0086*/ 	.short	(.L_49 - .L_48)
	.align		4
.L_48:
        /*0088*/ 	.word	index@(.nv.constant0._Z19consumerKernelNoPDLPKfS0_S0_Pfi)
        /*008c*/ 	.short	0x0380
        /*008e*/ 	.short	0x0024


	//----- nvinfo : EIATTR_SW_WAR
	.align		4
.L_49:
        /*0090*/ 	.byte	0x04, 0x36
        /*0092*/ 	.short	(.L_51 - .L_50)
.L_50:
        /*0094*/ 	.word	0x00000008
.L_51:


//--------------------- .nv.info._Z14consumerKernelPKfS0_S0_Pfi --------------------------
	.section	.nv.info._Z14consumerKernelPKfS0_S0_Pfi,"",@"SHT_CUDA_INFO"
	.sectionflags	@""
	.align	4


	//----- nvinfo : EIATTR_CUDA_API_VERSION
	.align		4
        /*0000*/ 	.byte	0x04, 0x37
        /*0002*/ 	.short	(.L_53 - .L_52)
.L_52:
        /*0004*/ 	.word	0x00000082


	//----- nvinfo : EIATTR_KPARAM_INFO
	.align		4
.L_53:
        /*0008*/ 	.byte	0x04, 0x17
        /*000a*/ 	.short	(.L_55 - .L_54)
.L_54:
        /*000c*/ 	.word	0x00000000
        /*0010*/ 	.short	0x0004
        /*0012*/ 	.short	0x0020
        /*0014*/ 	.byte	0x00, 0xf0, 0x11, 0x00


	//----- nvinfo : EIATTR_KPARAM_INFO
	.align		4
.L_55:
        /*0018*/ 	.byte	0x04, 0x17
        /*001a*/ 	.short	(.L_57 - .L_56)
.L_56:
        /*001c*/ 	.word	0x00000000
        /*0020*/ 	.short	0x0003
        /*0022*/ 	.short	0x0018
        /*0024*/ 	.byte	0x00, 0xf5, 0x21, 0x00


	//----- nvinfo : EIATTR_KPARAM_INFO
	.align		4
.L_57:
        /*0028*/ 	.byte	0x04, 0x17
        /*002a*/ 	.short	(.L_59 - .L_58)
.L_58:
        /*002c*/ 	.word	0x00000000
        /*0030*/ 	.short	0x0002
        /*0032*/ 	.short	0x0010
        /*0034*/ 	.byte	0x00, 0xf5, 0x21, 0x00


	//----- nvinfo : EIATTR_KPARAM_INFO
	.align		4
.L_59:
        /*0038*/ 	.byte	0x04, 0x17
        /*003a*/ 	.short	(.L_61 - .L_60)
.L_60:
        /*003c*/ 	.word	0x00000000
        /*0040*/ 	.short	0x0001
        /*0042*/ 	.short	0x0008
        /*0044*/ 	.byte	0x00, 0xf5, 0x21, 0x00


	//----- nvinfo : EIATTR_KPARAM_INFO
	.align		4
.L_61:
        /*0048*/ 	.byte	0x04, 0x17
        /*004a*/ 	.short	(.L_63 - .L_62)
.L_62:
        /*004c*/ 	.word	0x00000000
        /*0050*/ 	.short	0x0000
        /*0052*/ 	.short	0x0000
        /*0054*/ 	.byte	0x00, 0xf5, 0x21, 0x00


	//----- nvinfo : EIATTR_SPARSE_MMA_MASK
	.align		4
.L_63:
        /*0058*/ 	.byte	0x03, 0x50
        /*005a*/ 	.short	0x0000


	//----- nvinfo : EIATTR_MAXREG_COUNT
	.align		4
        /*005c*/ 	.byte	0x03, 0x1b
        /*005e*/ 	.short	0x00ff


	//----- nvinfo : EIATTR_NUM_BARRIERS
	.align		4
        /*0060*/ 	.byte	0x02, 0x4c
        /*0062*/ 	.byte	0x01
	.zero		1


	//----- nvinfo : EIATTR_MERCURY_ISA_VERSION
	.align		4
        /*0064*/ 	.byte	0x03, 0x5f
        /*0066*/ 	.short	0x0101


	//----- nvinfo : EIATTR_VRC_CTA_INIT_COUNT
	.align		4
        /*0068*/ 	.byte	0x02, 0x4a
	.zero		1
	.zero		1


	//----- nvinfo : EIATTR_EXIT_INSTR_OFFSETS
	.align		4
        /*006c*/ 	.byte	0x04, 0x1c
        /*006e*/ 	.short	(.L_65 - .L_64)


	//   ....[0]....
.L_64:
        /*0070*/ 	.word	0x000004f0


	//   ....[1]....
        /*0074*/ 	.word	0x00000c80


	//----- nvinfo : EIATTR_CRS_STACK_SIZE
	.align		4
.L_65:
        /*0078*/ 	.byte	0x04, 0x1e
        /*007a*/ 	.short	(.L_67 - .L_66)
.L_66:
        /*007c*/ 	.word	0x00000000


	//----- nvinfo : EIATTR_CBANK_PARAM_SIZE
	.align		4
.L_67:
        /*0080*/ 	.byte	0x03, 0x19
        /*0082*/ 	.short	0x0024


	//----- nvinfo : EIATTR_PARAM_CBANK
	.align		4
        /*0084*/ 	.byte	0x04, 0x0a
        /*0086*/ 	.short	(.L_69 - .L_68)
	.align		4
.L_68:
        /*0088*/ 	.word	index@(.nv.constant0._Z14consumerKernelPKfS0_S0_Pfi)
        /*008c*/ 	.short	0x0380
        /*008e*/ 	.short	0x0024


	//----- nvinfo : EIATTR_SW_WAR
	.align		4
.L_69:
        /*0090*/ 	.byte	0x04, 0x36
        /*0092*/ 	.short	(.L_71 - .L_70)
.L_70:
        /*0094*/ 	.word	0x00000008
.L_71:


//--------------------- .nv.info._Z15producer2KernelPKfPfi --------------------------
	.section	.nv.info._Z15producer2KernelPKfPfi,"",@"SHT_CUDA_INFO"
	.sectionflags	@""
	.align	4


	//----- nvinfo : EIATTR_CUDA_API_VERSION
	.align		4
        /*0000*/ 	.byte	0x04, 0x37
        /*0002*/ 	.short	(.L_73 - .L_72)
.L_72:
        /*0004*/ 	.word	0x00000082


	//----- nvinfo : EIATTR_KPARAM_INFO
	.align		4
.L_73:
        /*0008*/ 	.byte	0x04, 0x17
        /*000a*/ 	.short	(.L_75 - .L_74)
.L_74:
        /*000c*/ 	.word	0x00000000
        /*0010*/ 	.short	0x0002
        /*0012*/ 	.short	0x0010
        /*0014*/ 	.byte	0x00, 0xf0, 0x11, 0x00


	//----- nvinfo : EIATTR_KPARAM_INFO
	.align		4
.L_75:
        /*0018*/ 	.byte	0x04, 0x17
        /*001a*/ 	.short	(.L_77 - .L_76)
.L_76:
        /*001c*/ 	.word	0x00000000
        /*0020*/ 	.short	0x0001
        /*0022*/ 	.short	0x0008
        /*0024*/ 	.byte	0x00, 0xf5, 0x21, 0x00


	//----- nvinfo : EIATTR_KPARAM_INFO
	.align		4
.L_77:
        /*0028*/ 	.byte	0x04, 0x17
        /*002a*/ 	.short	(.L_79 - .L_78)
.L_78:
        /*002c*/ 	.word	0x00000000
        /*0030*/ 	.short	0x0000
        /*0032*/ 	.short	0x0000
        /*0034*/ 	.byte	0x00, 0xf5, 0x21, 0x00


	//----- nvinfo : EIATTR_SPARSE_MMA_MASK
	.align		4
.L_79:
        /*0038*/ 	.byte	0x03, 0x50
        /*003a*/ 	.short	0x0000


	//----- nvinfo : EIATTR_MAXREG_COUNT
	.align		4
        /*003c*/ 	.byte	0x03, 0x1b
        /*003e*/ 	.short	0x00ff


	//----- nvinfo : EIATTR_MERCURY_ISA_VERSION
	.align		4
        /*0040*/ 	.byte	0x03, 0x5f
        /*0042*/ 	.short	0x0101


	//----- nvinfo : EIATTR_VRC_CTA_INIT_COUNT
	.align		4
        /*0044*/ 	.byte	0x02, 0x4a
	.zero		1
	.zero		1


	//----- nvinfo : EIATTR_EXIT_INSTR_OFFSETS
	.align		4
        /*0048*/ 	.byte	0x04, 0x1c
        /*004a*/ 	.short	(.L_81 - .L_80)


	//   ....[0]....
.L_80:
        /*004c*/ 	.word	0x000013a0


	//   ....[1]....
        /*0050*/ 	.word	0x000013e0


	//   ....[2]....
        /*0054*/ 	.word	0x00001400


	//----- nvinfo : EIATTR_CRS_STACK_SIZE
	.align		4
.L_81:
        /*0058*/ 	.byte	0x04, 0x1e
        /*005a*/ 	.short	(.L_83 - .L_82)
.L_82:
        /*005c*/ 	.word	0x00000000


	//----- nvinfo : EIATTR_CBANK_PARAM_SIZE
	.align		4
.L_83:
        /*0060*/ 	.byte	0x03, 0x19
        /*0062*/ 	.short	0x0014


	//----- nvinfo : EIATTR_PARAM_CBANK
	.align		4
        /*0064*/ 	.byte	0x04, 0x0a
        /*0066*/ 	.short	(.L_85 - .L_84)
	.align		4
.L_84:
        /*0068*/ 	.word	index@(.nv.constant0._Z15producer2KernelPKfPfi)
        /*006c*/ 	.short	0x0380
        /*006e*/ 	.short	0x0014


	//----- nvinfo : EIATTR_SW_WAR
	.align		4
.L_85:
        /*0070*/ 	.byte	0x04, 0x36
        /*0072*/ 	.short	(.L_87 - .L_86)
.L_86:
        /*0074*/ 	.word	0x00000008
.L_87:


//--------------------- .nv.info._Z15producer1KernelPKfPfi --------------------------
	.section	.nv.info._Z15producer1KernelPKfPfi,"",@"SHT_CUDA_INFO"
	.sectionflags	@""
	.align	4


	//----- nvinfo : EIATTR_CUDA_API_VERSION
	.align		4
        /*0000*/ 	.byte	0x04, 0x37
        /*0002*/ 	.short	(.L_89 - .L_88)
.L_88:
        /*0004*/ 	.word	0x00000082


	//----- nvinfo : EIATTR_KPARAM_INFO
	.align		4
.L_89:
        /*0008*/ 	.byte	0x04, 0x17
        /*000a*/ 	.short	(.L_91 - .L_90)
.L_90:
        /*000c*/ 	.word	0x00000000
        /*0010*/ 	.short	0x0002
        /*0012*/ 	.short	0x0010
        /*0014*/ 	.byte	0x00, 0xf0, 0x11, 0x00


	//----- nvinfo : EIATTR_KPARAM_INFO
	.align		4
.L_91:
        /*0018*/ 	.byte	0x04, 0x17
        /*001a*/ 	.short	(.L_93 - .L_92)
.L_92:
        /*001c*/ 	.word	0x00000000
        /*0020*/ 	.short	0x0001
        /*0022*/ 	.short	0x0008
        /*0024*/ 	.byte	0x00, 0xf5, 0x21, 0x00


	//----- nvinfo : EIATTR_KPARAM_INFO
	.align		4
.L_93:
        /*0028*/ 	.byte	0x04, 0x17
        /*002a*/ 	.short	(.L_95 - .L_94)
.L_94:
        /*002c*/ 	.word	0x00000000
        /*0030*/ 	.short	0x0000
        /*0032*/ 	.short	0x0000
        /*0034*/ 	.byte	0x00, 0xf5, 0x21, 0x00


	//----- nvinfo : EIATTR_SPARSE_MMA_MASK
	.align		4
.L_95:
        /*0038*/ 	.byte	0x03, 0x50
        /*003a*/ 	.short	0x0000


	//----- nvinfo : EIATTR_MAXREG_COUNT
	.align		4
        /*003c*/ 	.byte	0x03, 0x1b
        /*003e*/ 	.short	0x00ff


	//----- nvinfo : EIATTR_MERCURY_ISA_VERSION
	.align		4
        /*0040*/ 	.byte	0x03, 0x5f
        /*0042*/ 	.short	0x0101


	//----- nvinfo : EIATTR_VRC_CTA_INIT_COUNT
	.align		4
        /*0044*/ 	.byte	0x02, 0x4a
	.zero		1
	.zero		1


	//----- nvinfo : EIATTR_EXIT_INSTR_OFFSETS
	.align		4
        /*0048*/ 	.byte	0x04, 0x1c
        /*004a*/ 	.short	(.L_97 - .L_96)


	//   ....[0]....
.L_96:
        /*004c*/ 	.word	0x000013a0


	//   ....[1]....
        /*0050*/ 	.word	0x000013e0


	//   ....[2]....
        /*0054*/ 	.word	0x00001400


	//----- nvinfo : EIATTR_CRS_STACK_SIZE
	.align		4
.L_97:
        /*0058*/ 	.byte	0x04, 0x1e
        /*005a*/ 	.short	(.L_99 - .L_98)
.L_98:
        /*005c*/ 	.word	0x00000000


	//----- nvinfo : EIATTR_CBANK_PARAM_SIZE
	.align		4
.L_99:
        /*0060*/ 	.byte	0x03, 0x19
        /*0062*/ 	.short	0x0014


	//----- nvinfo : EIATTR_PARAM_CBANK
	.align		4
        /*0064*/ 	.byte	0x04, 0x0a
        /*0066*/ 	.short	(.L_101 - .L_100)
	.align		4
.L_100:
        /*0068*/ 	.word	index@(.nv.constant0._Z15producer1KernelPKfPfi)
        /*006c*/ 	.short	0x0380
        /*006e*/ 	.short	0x0014


	//----- nvinfo : EIATTR_SW_WAR
	.align		4
.L_101:
        /*0070*/ 	.byte	0x04, 0x36
        /*0072*/ 	.short	(.L_103 - .L_102)
.L_102:
        /*0074*/ 	.word	0x00000008
.L_103:


//--------------------- .nv.callgraph             --------------------------
	.section	.nv.callgraph,"",@"SHT_CUDA_CALLGRAPH"
	.align	4
	.sectionentsize	8
	.align		4
        /*0000*/ 	.word	0x00000000
	.align		4
        /*0004*/ 	.word	0xffffffff
	.align		4
        /*0008*/ 	.word	0x00000000
	.align		4
        /*000c*/ 	.word	0xfffffffe
	.align		4
        /*0010*/ 	.word	0x00000000
	.align		4
        /*0014*/ 	.word	0xfffffffd
	.align		4
        /*0018*/ 	.word	0x00000000
	.align		4
        /*001c*/ 	.word	0xfffffffc


//--------------------- .text._Z19consumerKernelNoPDLPKfS0_S0_Pfi --------------------------
	.section	.text._Z19consumerKernelNoPDLPKfS0_S0_Pfi,"ax",@progbits
	.align	128
        .global         _Z19consumerKernelNoPDLPKfS0_S0_Pfi
        .type           _Z19consumerKernelNoPDLPKfS0_S0_Pfi,@function
        .size           _Z19consumerKernelNoPDLPKfS0_S0_Pfi,(.L_x_118 - _Z19consumerKernelNoPDLPKfS0_S0_Pfi)
        .other          _Z19consumerKernelNoPDLPKfS0_S0_Pfi,@"STO_CUDA_ENTRY STV_DEFAULT"
_Z19consumerKernelNoPDLPKfS0_S0_Pfi:
.text._Z19consumerKernelNoPDLPKfS0_S0_Pfi:
[----:B------:R-:W-:Y:S01]  /*0000*/  LDC R1, c[0x0][0x37c] ;  /* 0x0000df00ff017b82 */ /* 0x000fe20000000800 */
[----:B------:R-:W0:Y:S07]  /*0010*/  S2R R2, SR_TID.X ;  /* 0x0000000000027919 */ /* 0x000e2e0000002100 */
[----:B------:R-:W1:Y:S08]  /*0020*/  LDC R3, c[0x0][0x360] ;  /* 0x0000d800ff037b82 */ /* 0x000e700000000800 */
[----:B------:R-:W2:Y:S01]  /*0030*/  S2UR UR4, SR_CTAID.X ;  /* 0x00000000000479c3 */ /* 0x000ea20000002500 */
[----:B-1----:R-:W-:-:S02]  /*0040*/  LOP3.LUT R5, R3, 0xffff, RZ, 0xc0, !PT ;  /* 0x0000ffff03057812 */ /* 0x002fc400078ec0ff */
[----:B0-----:R-:W-:-:S04]  /*0050*/  IADD3 R0, PT, PT, R3, R2, RZ ;  /* 0x0000000203007210 */ /* 0x001fc80007ffe0ff */
[----:B------:R-:W-:Y:S01]  /*0060*/  LOP3.LUT R4, R0, 0x1fff, RZ, 0x3c, !PT ;  /* 0x00001fff00047812 */ /* 0x000fe200078e3cff */
[----:B--2---:R-:W-:-:S03]  /*0070*/  IMAD R0, R3, UR4, R2 ;  /* 0x0000000403007c24 */ /* 0x004fc6000f8e0202 */
[----:B------:R-:W-:Y:S02]  /*0080*/  LOP3.LUT R4, R4, 0xffff, RZ, 0xc0, !PT ;  /* 0x0000ffff04047812 */ /* 0x000fe400078ec0ff */
[----:B------:R-:W-:-:S07]  /*0090*/  MOV R9, 0xb0 ;  /* 0x000000b000097802 */ /* 0x000fce0000000f00 */
[----:B------:R-:W-:Y:S05]  /*00a0*/  CALL.REL.NOINC `($__internal_0_$__cuda_sm20_div_u16) ;  /* 0x0000000800f47944 */ /* 0x000fea0003c00000 */
[----:B------:R-:W-:Y:S01]  /*00b0*/  LOP3.LUT R14, R8, 0x3, RZ, 0xc0, !PT ;  /* 0x00000003080e7812 */ /* 0x000fe200078ec0ff */
[----:B------:R-:W0:Y:S01]  /*00c0*/  LDCU.64 UR6, c[0x0][0x358] ;  /* 0x00006b00ff0677ac */ /* 0x000e220008000a00 */
[----:B------:R-:W-:Y:S01]  /*00d0*/  BSSY.RECONVERGENT B0, `(.L_x_0) ;  /* 0x0000015000007945 */ /* 0x000fe20003800200 */
[----:B------:R-:W-:Y:S02]  /*00e0*/  MOV R6, R2 ;  /* 0x0000000200067202 */ /* 0x000fe40000000f00 */
[----:B------:R-:W-:-:S13]  /*00f0*/  ISETP.NE.AND P0, PT, R14, 0x2, PT ;  /* 0x000000020e00780c */ /* 0x000fda0003f05270 */
[----:B------:R-:W-:Y:S05]  /*0100*/  @!P0 BRA `(.L_x_1) ;  /* 0x0000000000448947 */ /* 0x000fea0003800000 */
[----:B------:R-:W1:Y:S01]  /*0110*/  S2R R11, SR_CgaCtaId ;  /* 0x00000000000b7919 */ /* 0x000e620000008800 */
[----:B------:R-:W2:Y:S01]  /*0120*/  LDC.64 R4, c[0x0][0x390] ;  /* 0x0000e400ff047b82 */ /* 0x000ea20000000a00 */
[----:B------:R-:W-:Y:S01]  /*0130*/  MOV R6, 0x400 ;  /* 0x0000040000067802 */ /* 0x000fe20000000f00 */
[----:B------:R-:W-:-:S03]  /*0140*/  HFMA2 R7, -RZ, RZ, 0, 0 ;  /* 0x00000000ff077431 */ /* 0x000fc600000001ff */
[----:B-1----:R-:W-:Y:S02]  /*0150*/  LEA R11, R11, R6, 0x18 ;  /* 0x000000060b0b7211 */ /* 0x002fe400078ec0ff */
[----:B------:R-:W-:-:S07]  /*0160*/  MOV R6, R2 ;  /* 0x0000000200067202 */ /* 0x000fce0000000f00 */
.L_x_2:
[----:B--2---:R-:W-:-:S06]  /*0170*/  IMAD.WIDE.U32 R8, R6, 0x4, R4 ;  /* 0x0000000406087825 */ /* 0x004fcc00078e0004 */
[----:B0-----:R-:W2:Y:S01]  /*0180*/  LDG.E R8, desc[UR6][R8.64] ;  /* 0x0000000608087981 */ /* 0x001ea2000c1e1900 */
[----:B------:R-:W-:Y:S02]  /*0190*/  MOV R15, 0x40000000 ;  /* 0x40000000000f7802 */ /* 0x000fe40000000f00 */
[----:B-1----:R-:W-:Y:S02]  /*01a0*/  LEA R13, R6, R11, 0x2 ;  /* 0x0000000b060d7211 */ /* 0x002fe400078e10ff */
[----:B------:R-:W-:Y:S02]  /*01b0*/  IADD3 R7, PT, PT, R7, 0x1, RZ ;  /* 0x0000000107077810 */ /* 0x000fe40007ffe0ff */
[----:B------:R-:W-:Y:S02]  /*01c0*/  IADD3 R6, PT, PT, R3, R6, RZ ;  /* 0x0000000603067210 */ /* 0x000fe40007ffe0ff */
[----:B------:R-:W-:-:S04]  /*01d0*/  LOP3.LUT R12, R7, R14, RZ, 0x3c, !PT ;  /* 0x0000000e070c7212 */ /* 0x000fc800078e3cff */
[----:B------:R-:W-:Y:S01]  /*01e0*/  ISETP.NE.AND P0, PT, R12, 0x2, PT ;  /* 0x000000020c00780c */ /* 0x000fe20003f05270 */
[----:B--2---:R-:W-:-:S05]  /*01f0*/  FFMA R10, R8, R15, 1 ;  /* 0x3f800000080a7423 */ /* 0x004fca000000000f */
[----:B------:R1:W-:Y:S07]  /*0200*/  STS [R13], R10 ;  /* 0x0000000a0d007388 */ /* 0x0003ee0000000800 */
[----:B------:R-:W-:Y:S05]  /*0210*/  @P0 BRA `(.L_x_2) ;  /* 0xfffffffc00d40947 */ /* 0x000fea000383ffff */
.L_x_1:
[----:B0-----:R-:W-:Y:S05]  /*0220*/  BSYNC.RECONVERGENT B0 ;  /* 0x0000000000007941 */ /* 0x001fea0003800200 */
.L_x_0:
[----:B------:R-:W0:Y:S01]  /*0230*/  S2UR UR5, SR_CgaCtaId ;  /* 0x00000000000579c3 */ /* 0x000e220000008800 */
[----:B------:R-:W-:Y:S01]  /*0240*/  UMOV UR4, 0x400 ;  /* 0x0000040000047882 */ /* 0x000fe20000000000 */
[----:B------:R-:W-:Y:S01]  /*0250*/  BSSY.RECONVERGENT B0, `(.L_x_3) ;  /* 0x0000023000007945 */ /* 0x000fe20003800200 */
[C---:B------:R-:W-:Y:S01]  /*0260*/  LEA R7, R3.reuse, R6, 0x1 ;  /* 0x0000000603077211 */ /* 0x040fe200078e08ff */
[----:B------:R-:W-:Y:S01]  /*0270*/  IMAD R12, R3, 0x3, R6 ;  /* 0x00000003030c7824 */ /* 0x000fe200078e0206 */
[----:B-1----:R-:W-:-:S03]  /*0280*/  IADD3 R13, PT, PT, R6, R3, RZ ;  /* 0x00000003060d7210 */ /* 0x002fc60007ffe0ff */
[----:B------:R-:W1:Y:S01]  /*0290*/  LDC.64 R4, c[0x0][0x390] ;  /* 0x0000e400ff047b82 */ /* 0x000e620000000a00 */
[----:B0-----:R-:W-:-:S06]  /*02a0*/  ULEA UR4, UR5, UR4, 0x18 ;  /* 0x0000000405047291 */ /* 0x001fcc000f8ec0ff */
[----:B------:R-:W-:-:S07]  /*02b0*/  LEA R14, R6, UR4, 0x2 ;  /* 0x00000004060e7c11 */ /* 0x000fce000f8e10ff */
.L_x_4:
[----:B-12---:R-:W-:-:S04]  /*02c0*/  IMAD.WIDE.U32 R18, R6, 0x4, R4 ;  /* 0x0000000406127825 */ /* 0x006fc800078e0004 */
[--C-:B------:R-:W-:Y:S02]  /*02d0*/  IMAD.WIDE.U32 R16, R13, 0x4, R4.reuse ;  /* 0x000000040d107825 */ /* 0x100fe400078e0004 */
[----:B------:R0:W2:Y:S02]  /*02e0*/  LDG.E R18, desc[UR6][R18.64] ;  /* 0x0000000612127981 */ /* 0x0000a4000c1e1900 */
[--C-:B------:R-:W-:Y:S02]  /*02f0*/  IMAD.WIDE.U32 R10, R7, 0x4, R4.reuse ;  /* 0x00000004070a7825 */ /* 0x100fe400078e0004 */
[----:B------:R-:W3:Y:S02]  /*0300*/  LDG.E R16, desc[UR6][R16.64] ;  /* 0x0000000610107981 */ /* 0x000ee4000c1e1900 */
[----:B------:R-:W-:Y:S02]  /*0310*/  IMAD.WIDE.U32 R8, R12, 0x4, R4 ;  /* 0x000000040c087825 */ /* 0x000fe400078e0004 */
[----:B------:R-:W4:Y:S04]  /*0320*/  LDG.E R10, desc[UR6][R10.64] ;  /* 0x000000060a0a7981 */ /* 0x000f28000c1e1900 */
[----:B------:R-:W5:Y:S01]  /*0330*/  LDG.E R8, desc[UR6][R8.64] ;  /* 0x0000000608087981 */ /* 0x000f62000c1e1900 */
[----:B------:R-:W-:Y:S01]  /*0340*/  HFMA2 R21, -RZ, RZ, 2, 0 ;  /* 0x40000000ff157431 */ /* 0x000fe200000001ff */
[C---:B------:R-:W-:Y:S01]  /*0350*/  LEA R23, R3.reuse, R14, 0x3 ;  /* 0x0000000e03177211 */ /* 0x040fe200078e18ff */
[C---:B0-----:R-:W-:Y:S01]  /*0360*/  IMAD R19, R3.reuse, 0xc, R14 ;  /* 0x0000000c03137824 */ /* 0x041fe200078e020e */
[----:B------:R-:W-:-:S04]  /*0370*/  IADD3 R6, PT, PT, R3, R6, R3 ;  /* 0x0000000603067210 */ /* 0x000fc80007ffe003 */
[----:B------:R-:W-:-:S04]  /*0380*/  IADD3 R6, PT, PT, R3, R6, R3 ;  /* 0x0000000603067210 */ /* 0x000fc80007ffe003 */
[----:B------:R-:W-:Y:S02]  /*0390*/  ISETP.GE.U32.AND P0, PT, R6, 0x2000, PT ;  /* 0x000020000600780c */ /* 0x000fe40003f06070 */
[C---:B------:R-:W-:Y:S02]  /*03a0*/  LEA R7, R3.reuse, R7, 0x2 ;  /* 0x0000000703077211 */ /* 0x040fe400078e10ff */
[C---:B------:R-:W-:Y:S02]  /*03b0*/  LEA R12, R3.reuse, R12, 0x2 ;  /* 0x0000000c030c7211 */ /* 0x040fe400078e10ff */
[C---:B------:R-:W-:Y:S01]  /*03c0*/  LEA R13, R3.reuse, R13, 0x2 ;  /* 0x0000000d030d7211 */ /* 0x040fe200078e10ff */
[-C--:B--2---:R-:W-:Y:S01]  /*03d0*/  FFMA R15, R18, R21.reuse, 1 ;  /* 0x3f800000120f7423 */ /* 0x084fe20000000015 */
[-C--:B---3--:R-:W-:Y:S01]  /*03e0*/  FFMA R20, R16, R21.reuse, 1 ;  /* 0x3f80000010147423 */ /* 0x088fe20000000015 */
[-C--:B----4-:R-:W-:Y:S01]  /*03f0*/  FFMA R22, R10, R21.reuse, 1 ;  /* 0x3f8000000a167423 */ /* 0x090fe20000000015 */
[----:B-----5:R-:W-:Y:S01]  /*0400*/  FFMA R24, R8, R21, 1 ;  /* 0x3f80000008187423 */ /* 0x020fe20000000015 */
[CC--:B------:R-:W-:Y:S01]  /*0410*/  LEA R21, R3.reuse, R14.reuse, 0x2 ;  /* 0x0000000e03157211 */ /* 0x0c0fe200078e10ff */
[----:B------:R0:W-:Y:S04]  /*0420*/  STS [R14], R15 ;  /* 0x0000000f0e007388 */ /* 0x0001e80000000800 */
[----:B------:R2:W-:Y:S04]  /*0430*/  STS [R21], R20 ;  /* 0x0000001415007388 */ /* 0x0005e80000000800 */
[----:B------:R2:W-:Y:S04]  /*0440*/  STS [R23], R22 ;  /* 0x0000001617007388 */ /* 0x0005e80000000800 */
[----:B------:R2:W-:Y:S01]  /*0450*/  STS [R19], R24 ;  /* 0x0000001813007388 */ /* 0x0005e20000000800 */
[----:B0-----:R-:W-:Y:S01]  /*0460*/  LEA R14, R3, R14, 0x4 ;  /* 0x0000000e030e7211 */ /* 0x001fe200078e20ff */
[----:B------:R-:W-:Y:S06]  /*0470*/  @!P0 BRA `(.L_x_4) ;  /* 0xfffffffc00908947 */ /* 0x000fec000383ffff */
[----:B------:R-:W-:Y:S05]  /*0480*/  BSYNC.RECONVERGENT B0 ;  /* 0x0000000000007941 */ /* 0x000fea0003800200 */
.L_x_3:
[----:B------:R-:W-:Y:S01]  /*0490*/  BAR.SYNC.DEFER_BLOCKING 0x0 ;  /* 0x0000000000007b1d */ /* 0x000fe20000010000 */
[----:B------:R-:W-:-:S05]  /*04a0*/  LEA R2, R2, UR4, 0x2 ;  /* 0x0000000402027c11 */ /* 0x000fca000f8e10ff */
[----:B------:R-:W0:Y:S01]  /*04b0*/  LDCU UR5, c[0x0][0x3a0] ;  /* 0x00007400ff0577ac */ /* 0x000e220008000800 */
[----:B------:R-:W1:Y:S01]  /*04c0*/  LDS R2, [R2] ;  /* 0x0000000002027984 */ /* 0x000e620000000800 */
[----:B0-----:R-:W-:-:S13]  /*04d0*/  ISETP.GE.AND P0, PT, R0, UR5, PT ;  /* 0x0000000500007c0c */ /* 0x001fda000bf06270 */
[----:B------:R-:W-:Y:S05]  /*04e0*/  @P0 EXIT ;  /* 0x000000000000094d */ /* 0x000fea0003800000 */
[----:B------:R-:W0:Y:S01]  /*04f0*/  LDC.64 R4, c[0x0][0x388] ;  /* 0x0000e200ff047b82 */ /* 0x000e220000000a00 */
[----:B-1----:R-:W-:-:S04]  /*0500*/  FADD R3, RZ, R2 ;  /* 0x00000002ff037221 */ /* 0x002fc80000000000 */
[----:B------:R-:W-:-:S03]  /*0510*/  FFMA R3, R2, 2, R3 ;  /* 0x4000000002037823 */ /* 0x000fc60000000003 */
[----:B------:R-:W1:Y:S01]  /*0520*/  LDC.64 R6, c[0x0][0x380] ;  /* 0x0000e000ff067b82 */ /* 0x000e620000000a00 */
[----:B------:R-:W-:-:S04]  /*0530*/  FFMA R9, R2, 3, R3 ;  /* 0x4040000002097823 */ /* 0x000fc80000000003 */
[----:B------:R-:W-:Y:S01]  /*0540*/  FFMA R9, R2, 4, R9 ;  /* 0x4080000002097823 */ /* 0x000fe20000000009 */
[----:B0-----:R-:W-:-:S06]  /*0550*/  IMAD.WIDE R4, R0, 0x4, R4 ;  /* 0x0000000400047825 */ /* 0x001fcc00078e0204 */
[----:B------:R-:W3:Y:S01]  /*0560*/  LDG.E R4, desc[UR6][R4.64] ;  /* 0x0000000604047981 */ /* 0x000ee2000c1e1900 */
[----:B-1----:R-:W-:-:S05]  /*0570*/  IMAD.WIDE R6, R0, 0x4, R6 ;  /* 0x0000000400067825 */ /* 0x002fca00078e0206 */
[----:B------:R-:W3:Y:S01]  /*0580*/  LDG.E R3, desc[UR6][R6.64] ;  /* 0x0000000606037981 */ /* 0x000ee2000c1e1900 */
[----:B------:R-:W-:-:S04]  /*0590*/  FFMA R9, R2, 5, R9 ;  /* 0x40a0000002097823 */ /* 0x000fc80000000009 */
        /* <DEDUP_REMOVED lines=73> */
[----:B------:R-:W-:Y:S01]  /*0a30*/  FFMA R9, R2, 79, R9 ;  /* 0x429e000002097823 */ /* 0x000fe20000000009 */
[----:B---3--:R-:W-:-:S03]  /*0a40*/  FADD R3, R3, R4 ;  /* 0x0000000403037221 */ /* 0x008fc60000000000 */
[----:B------:R-:W-:Y:S01]  /*0a50*/  FFMA R9, R2, 80, R9 ;  /* 0x42a0000002097823 */ /* 0x000fe20000000009 */
[----:B------:R-:W-:-:S03]  /*0a60*/  FMUL R4, R3, 50 ;  /* 0x4248000003047820 */ /* 0x000fc60000400000 */
[----:B------:R-:W-:-:S03]  /*0a70*/  FFMA R9, R2, 81, R9 ;  /* 0x42a2000002097823 */ /* 0x000fc60000000009 */
[----:B------:R-:W0:Y:S01]  /*0a80*/  F2I.TRUNC.NTZ R4, R4 ;  /* 0x0000000400047305 */ /* 0x000e22000020f100 */
[----:B------:R-:W-:-:S04]  /*0a90*/  FFMA R9, R2, 82, R9 ;  /* 0x42a4000002097823 */ /* 0x000fc80000000009 */
[----:B------:R-:W-:-:S04]  /*0aa0*/  FFMA R9, R2, 83, R9 ;  /* 0x42a6000002097823 */ /* 0x000fc80000000009 */
[----:B------:R-:W-:-:S04]  /*0ab0*/  FFMA R9, R2, 84, R9 ;  /* 0x42a8000002097823 */ /* 0x000fc80000000009 */
[----:B------:R-:W-:Y:S01]  /*0ac0*/  FFMA R9, R2, 85, R9 ;  /* 0x42aa000002097823 */ /* 0x000fe20000000009 */
[----:B0-----:R-:W-:-:S03]  /*0ad0*/  SHF.R.S32.HI R5, RZ, 0x1f, R4 ;  /* 0x0000001fff057819 */ /* 0x001fc60000011404 */
[----:B------:R-:W-:Y:S01]  /*0ae0*/  FFMA R9, R2, 86, R9 ;  /* 0x42ac000002097823 */ /* 0x000fe20000000009 */
[----:B------:R-:W-:-:S03]  /*0af0*/  LEA.HI R5, R5, R4, RZ, 0xd ;  /* 0x0000000405057211 */ /* 0x000fc600078f68ff */
[----:B------:R-:W-:Y:S01]  /*0b00*/  FFMA R9, R2, 87, R9 ;  /* 0x42ae000002097823 */ /* 0x000fe20000000009 */
[----:B------:R-:W-:-:S03]  /*0b10*/  LOP3.LUT R5, R5, 0x3fffe000, RZ, 0xc0, !PT ;  /* 0x3fffe00005057812 */ /* 0x000fc600078ec0ff */
[----:B------:R-:W-:Y:S01]  /*0b20*/  FFMA R9, R2, 88, R9 ;  /* 0x42b0000002097823 */ /* 0x000fe20000000009 */
[----:B------:R-:W-:-:S03]  /*0b30*/  IADD3 R5, PT, PT, R4, -R5, RZ ;  /* 0x8000000504057210 */ /* 0x000fc60007ffe0ff */
[----:B------:R-:W-:Y:S01]  /*0b40*/  FFMA R9, R2, 89, R9 ;  /* 0x42b2000002097823 */ /* 0x000fe20000000009 */
[----:B------:R-:W-:-:S03]  /*0b50*/  LEA R6, R5, UR4, 0x2 ;  /* 0x0000000405067c11 */ /* 0x000fc6000f8e10ff */
[C---:B------:R-:W-:Y:S01]  /*0b60*/  FFMA R9, R2.reuse, 90, R9 ;  /* 0x42b4000002097823 */ /* 0x040fe20000000009 */
[----:B------:R-:W0:Y:S02]  /*0b70*/  LDC.64 R4, c[0x0][0x398] ;  /* 0x0000e600ff047b82 */ /* 0x000e240000000a00 */
[----:B------:R-:W1:Y:S01]  /*0b80*/  LDS R6, [R6] ;  /* 0x0000000006067984 */ /* 0x000e620000000800 */
        /* <DEDUP_REMOVED lines=10> */
[----:B-1----:R-:W-:Y:S01]  /*0c30*/  FMUL R6, R3, R6 ;  /* 0x0000000603067220 */ /* 0x002fe20000400000 */
[----:B0-----:R-:W-:-:S04]  /*0c40*/  IMAD.WIDE R2, R0, 0x4, R4 ;  /* 0x0000000400027825 */ /* 0x001fc800078e0204 */
[----:B------:R-:W-:-:S05]  /*0c50*/  FFMA R9, R9, 9.9999997473787516356e-05, R6 ;  /* 0x38d1b71709097823 */ /* 0x000fca0000000006 */
[----:B------:R-:W-:Y:S01]  /*0c60*/  STG.E desc[UR6][R2.64], R9 ;  /* 0x0000000902007986 */ /* 0x000fe2000c101906 */
[----:B------:R-:W-:Y:S05]  /*0c70*/  EXIT ;  /* 0x000000000000794d */ /* 0x000fea0003800000 */
        .weak           $__internal_0_$__cuda_sm20_div_u16
        .type           $__internal_0_$__cuda_sm20_div_u16,@function
        .size           $__internal_0_$__cuda_sm20_div_u16,(.L_x_118 - $__internal_0_$__cuda_sm20_div_u16)
$__internal_0_$__cuda_sm20_div_u16:
[----:B------:R-:W0:Y:S01]  /*0c80*/  I2F.U16 R6, R5 ;  /* 0x0000000500067306 */ /* 0x000e220000101000 */
[----:B------:R-:W-:Y:S02]  /*0c90*/  MOV R7, 0x4b800000 ;  /* 0x4b80000000077802 */ /* 0x000fe40000000f00 */
[----:B------:R-:W-:Y:S02]  /*0ca0*/  I2FP.F32.U32.RZ R4, R4 ;  /* 0x0000000400047245 */ /* 0x000fe4000020d000 */
[C---:B0-----:R-:W-:Y:S02]  /*0cb0*/  FSETP.GEU.AND P1, PT, |R6|.reuse, 1.175494350822287508e-38, PT ;  /* 0x008000000600780b */ /* 0x041fe40003f2e200 */
[----:B------:R-:W-:Y:S02]  /*0cc0*/  FSETP.GT.AND P0, PT, |R6|, 8.50705917302346158658e+37, PT ;  /* 0x7e8000000600780b */ /* 0x000fe40003f04200 */
[----:B------:R-:W-:-:S04]  /*0cd0*/  FSEL R7, R7, 1, !P1 ;  /* 0x3f80000007077808 */ /* 0x000fc80004800000 */
[----:B------:R-:W-:Y:S02]  /*0ce0*/  FSEL R7, R7, 0.25, !P0 ;  /* 0x3e80000007077808 */ /* 0x000fe40004000000 */
[----:B------:R-:W-:Y:S01]  /*0cf0*/  ISETP.NE.U32.AND P0, PT, R5, RZ, PT ;  /* 0x000000ff0500720c */ /* 0x000fe20003f05070 */
[----:B------:R-:W-:Y:S02]  /*0d00*/  HFMA2 R5, -RZ, RZ, 0, 0 ;  /* 0x00000000ff057431 */ /* 0x000fe400000001ff */
[----:B------:R-:W-:-:S06]  /*0d10*/  FMUL R6, R6, R7 ;  /* 0x0000000706067220 */ /* 0x000fcc0000400000 */
[----:B------:R-:W0:Y:S02]  /*0d20*/  MUFU.RCP R6, R6 ;  /* 0x0000000600067308 */ /* 0x000e240000001000 */
[----:B0-----:R-:W-:-:S05]  /*0d30*/  FMUL R7, R7, R6 ;  /* 0x0000000607077220 */ /* 0x001fca0000400000 */
[----:B------:R-:W-:-:S05]  /*0d40*/  IADD3 R7, PT, PT, R7, 0x2, RZ ;  /* 0x0000000207077810 */ /* 0x000fca0007ffe0ff */
[----:B------:R-:W-:Y:S01]  /*0d50*/  FMUL.RZ R7, R4, R7 ;  /* 0x0000000704077220 */ /* 0x000fe2000040c000 */
[----:B------:R-:W-:-:S05]  /*0d60*/  MOV R4, R9 ;  /* 0x0000000900047202 */ /* 0x000fca0000000f00 */
[----:B------:R-:W0:Y:S02]  /*0d70*/  F2I.U32.TRUNC.NTZ R7, R7 ;  /* 0x0000000700077305 */ /* 0x000e24000020f000 */
[----:B0-----:R-:W-:Y:S02]  /*0d80*/  LOP3.LUT R8, R7, 0xffff, RZ, 0xc0, !PT ;  /* 0x0000ffff07087812 */ /* 0x001fe400078ec0ff */
[----:B------:R-:W-:Y:S01]  /*0d90*/  @!P0 MOV R8, 0xffffffff ;  /* 0xffffffff00088802 */ /* 0x000fe20000000f00 */
[----:B------:R-:W-:Y:S06]  /*0da0*/  RET.REL.NODEC R4 `(_Z19consumerKernelNoPDLPKfS0_S0_Pfi) ;  /* 0xfffffff004947950 */ /* 0x000fec0003c3ffff */
.L_x_5:
[----:B------:R-:W-:-:S00]  /*0db0*/  BRA `(.L_x_5) ;  /* 0xfffffffc00fc7947 */ /* 0x000fc0000383ffff */
[----:B------:R-:W-:-:S00]  /*0dc0*/  NOP ;  /* 0x0000000000007918 */ /* 0x000fc00000000000 */
        /* <DEDUP_REMOVED lines=11> */
.L_x_118:


//--------------------- .text._Z14consumerKernelPKfS0_S0_Pfi --------------------------
	.section	.text._Z14consumerKernelPKfS0_S0_Pfi,"ax",@progbits
	.align	128
        .global         _Z14consumerKernelPKfS0_S0_Pfi
        .type           _Z14consumerKernelPKfS0_S0_Pfi,@function
        .size           _Z14consumerKernelPKfS0_S0_Pfi,(.L_x_119 - _Z14consumerKernelPKfS0_S0_Pfi)
        .other          _Z14consumerKernelPKfS0_S0_Pfi,@"STO_CUDA_ENTRY STV_DEFAULT"
_Z14consumerKernelPKfS0_S0_Pfi:
.text._Z14consumerKernelPKfS0_S0_Pfi:
        /* <DEDUP_REMOVED lines=10> */
[----:B------:R-:W-:Y:S05]  /*00a0*/  CALL.REL.NOINC `($__internal_1_$__cuda_sm20_div_u16) ;  /* 0x0000000800f87944 */ /* 0x000fea0003c00000 */
        /* <DEDUP_REMOVED lines=12> */
.L_x_8:
        /* <DEDUP_REMOVED lines=11> */
.L_x_7:
[----:B0-----:R-:W-:Y:S05]  /*0220*/  BSYNC.RECONVERGENT B0 ;  /* 0x0000000000007941 */ /* 0x001fea0003800200 */
.L_x_6:
        /* <DEDUP_REMOVED lines=9> */
.L_x_10:
        /* <DEDUP_REMOVED lines=29> */
.L_x_9:
[----:B------:R-:W0:Y:S01]  /*0490*/  LDCU UR5, c[0x0][0x3a0] ;  /* 0x00007400ff0577ac */ /* 0x000e220008000800 */
[----:B------:R-:W-:Y:S01]  /*04a0*/  LEA R2, R2, UR4, 0x2 ;  /* 0x0000000402027c11 */ /* 0x000fe2000f8e10ff */
[----:B------:R-:W-:Y:S01]  /*04b0*/  BAR.SYNC.DEFER_BLOCKING 0x0 ;  /* 0x0000000000007b1d */ /* 0x000fe20000010000 */
[----:B0-----:R-:W-:-:S05]  /*04c0*/  ISETP.GE.AND P0, PT, R0, UR5, PT ;  /* 0x0000000500007c0c */ /* 0x001fca000bf06270 */
[----:B------:R-:W0:Y:S01]  /*04d0*/  LDS R2, [R2] ;  /* 0x0000000002027984 */ /* 0x000e220000000800 */
[----:B------:R-:W-:-:S07]  /*04e0*/  ACQBULK ;  /* 0x000000000000782e */ /* 0x000fce0000000000 */
[----:B------:R-:W-:Y:S05]  /*04f0*/  @P0 EXIT ;  /* 0x000000000000094d */ /* 0x000fea0003800000 */
[----:B------:R-:W1:Y:S01]  /*0500*/  LDC.64 R4, c[0x0][0x388] ;  /* 0x0000e200ff047b82 */ /* 0x000e620000000a00 */
[----:B0-----:R-:W-:-:S04]  /*0510*/  FADD R3, RZ, R2 ;  /* 0x00000002ff037221 */ /* 0x001fc80000000000 */
[----:B------:R-:W-:-:S03]  /*0520*/  FFMA R3, R2, 2, R3 ;  /* 0x4000000002037823 */ /* 0x000fc60000000003 */
[----:B------:R-:W0:Y:S01]  /*0530*/  LDC.64 R6, c[0x0][0x380] ;  /* 0x0000e000ff067b82 */ /* 0x000e220000000a00 */
[----:B------:R-:W-:-:S04]  /*0540*/  FFMA R9, R2, 3, R3 ;  /* 0x4040000002097823 */ /* 0x000fc80000000003 */
[----:B------:R-:W-:Y:S01]  /*0550*/  FFMA R9, R2, 4, R9 ;  /* 0x4080000002097823 */ /* 0x000fe20000000009 */
[----:B-1----:R-:W-:-:S06]  /*0560*/  IMAD.WIDE R4, R0, 0x4, R4 ;  /* 0x0000000400047825 */ /* 0x002fcc00078e0204 */
[----:B------:R-:W3:Y:S01]  /*0570*/  LDG.E R4, desc[UR6][R4.64] ;  /* 0x0000000604047981 */ /* 0x000ee2000c1e1900 */
[----:B0-----:R-:W-:-:S05]  /*0580*/  IMAD.WIDE R6, R0, 0x4, R6 ;  /* 0x0000000400067825 */ /* 0x001fca00078e0206 */
        /* <DEDUP_REMOVED lines=112> */
        .weak           $__internal_1_$__cuda_sm20_div_u16
        .type           $__internal_1_$__cuda_sm20_div_u16,@function
        .size           $__internal_1_$__cuda_sm20_div_u16,(.L_x_119 - $__internal_1_$__cuda_sm20_div_u16)
$__internal_1_$__cuda_sm20_div_u16:
        /* <DEDUP_REMOVED lines=18> */
[----:B------:R-:W-:Y:S06]  /*0db0*/  RET.REL.NODEC R4 `(_Z14consumerKernelPKfS0_S0_Pfi) ;  /* 0xfffffff004907950 */ /* 0x000fec0003c3ffff */
.L_x_11:
        /* <DEDUP_REMOVED lines=12> */
.L_x_119:


//--------------------- .text._Z15producer2KernelPKfPfi --------------------------
	.section	.text._Z15producer2KernelPKfPfi,"ax",@progbits
	.align	128
        .global         _Z15producer2KernelPKfPfi
        .type           _Z15producer2KernelPKfPfi,@function
        .size           _Z15producer2KernelPKfPfi,(.L_x_120 - _Z15producer2KernelPKfPfi)
        .other          _Z15producer2KernelPKfPfi,@"STO_CUDA_ENTRY STV_DEFAULT"
_Z15producer2KernelPKfPfi:
.text._Z15producer2KernelPKfPfi:
[----:B------:R-:W-:Y:S01]  /*0000*/  LDC R1, c[0x0][0x37c] ;  /* 0x0000df00ff017b82 */ /* 0x000fe20000000800 */
[----:B------:R-:W0:Y:S07]  /*0010*/  S2R R2, SR_TID.X ;  /* 0x0000000000027919 */ /* 0x000e2e0000002100 */
[----:B------:R-:W0:Y:S01]  /*0020*/  S2UR UR4, SR_CTAID.X ;  /* 0x00000000000479c3 */ /* 0x000e220000002500 */
[----:B------:R-:W1:Y:S01]  /*0030*/  LDCU UR5, c[0x0][0x390] ;  /* 0x00007200ff0577ac */ /* 0x000e620008000800 */
[----:B------:R-:W-:Y:S06]  /*0040*/  BSSY.RECONVERGENT B0, `(.L_x_12) ;  /* 0x0000134000007945 */ /* 0x000fec0003800200 */
[----:B------:R-:W0:Y:S02]  /*0050*/  LDC R3, c[0x0][0x360] ;  /* 0x0000d800ff037b82 */ /* 0x000e240000000800 */
[----:B0-----:R-:W-:-:S05]  /*0060*/  IMAD R3, R3, UR4, R2 ;  /* 0x0000000403037c24 */ /* 0x001fca000f8e0202 */
[----:B-1----:R-:W-:-:S13]  /*0070*/  ISETP.GE.AND P0, PT, R3, UR5, PT ;  /* 0x0000000503007c0c */ /* 0x002fda000bf06270 */
[----:B------:R-:W-:Y:S05]  /*0080*/  @P0 BRA `(.L_x_13) ;  /* 0x0000001000bc0947 */ /* 0x000fea0003800000 */
[----:B------:R-:W0:Y:S08]  /*0090*/  LDC.64 R8, c[0x0][0x358] ;  /* 0x0000d600ff087b82 */ /* 0x000e300000000a00 */
[----:B------:R-:W1:Y:S01]  /*00a0*/  LDC.64 R6, c[0x0][0x380] ;  /* 0x0000e000ff067b82 */ /* 0x000e620000000a00 */
[----:B0-----:R-:W-:Y:S02]  /*00b0*/  R2UR UR6, R8 ;  /* 0x00000000080672ca */ /* 0x001fe400000e0000 */
[----:B------:R-:W-:Y:S01]  /*00c0*/  R2UR UR7, R9 ;  /* 0x00000000090772ca */ /* 0x000fe200000e0000 */
[----:B-1----:R-:W-:-:S12]  /*00d0*/  IMAD.WIDE R6, R3, 0x4, R6 ;  /* 0x0000000403067825 */ /* 0x002fd800078e0206 */
[----:B------:R0:W5:Y:S01]  /*00e0*/  LDG.E R7, desc[UR6][R6.64] ;  /* 0x0000000606077981 */ /* 0x000162000c1e1900 */
[----:B------:R-:W-:-:S07]  /*00f0*/  HFMA2 R4, -RZ, RZ, 0, 0 ;  /* 0x00000000ff047431 */ /* 0x000fce00000001ff */
.L_x_62:
[----:B------:R-:W-:Y:S01]  /*0100*/  MOV R0, 0x3f828f5c ;  /* 0x3f828f5c00007802 */ /* 0x000fe20000000f00 */
[----:B------:R-:W-:Y:S01]  /*0110*/  BSSY.RECONVERGENT B1, `(.L_x_14) ;  /* 0x0000011000017945 */ /* 0x000fe20003800200 */
[----:B------:R-:W-:-:S03]  /*0120*/  IADD3 R4, PT, PT, R4, 0x10, RZ ;  /* 0x0000001004047810 */ /* 0x000fc60007ffe0ff */
[----:B-----5:R-:W-:Y:S01]  /*0130*/  FFMA R7, R7, R0, 0.0020000000949949026108 ;  /* 0x3b03126f07077423 */ /* 0x020fe20000000000 */
[----:B------:R-:W-:-:S03]  /*0140*/  ISETP.NE.AND P0, PT, R4, 0x320, PT ;  /* 0x000003200400780c */ /* 0x000fc60003f05270 */
[----:B------:R-:W-:-:S04]  /*0150*/  FFMA R5, R7, R7, 0.5 ;  /* 0x3f00000007057423 */ /* 0x000fc80000000007 */
[----:B0-----:R0:W1:Y:S01]  /*0160*/  MUFU.RSQ R6, R5 ;  /* 0x0000000500067308 */ /* 0x0010620000001400 */
[----:B------:R-:W-:-:S04]  /*0170*/  IADD3 R0, PT, PT, R5, -0xd000000, RZ ;  /* 0xf300000005007810 */ /* 0x000fc80007ffe0ff */
[----:B------:R-:W-:-:S13]  /*0180*/  ISETP.GT.U32.AND P1, PT, R0, 0x727fffff, PT ;  /* 0x727fffff0000780c */ /* 0x000fda0003f24070 */
[----:B01----:R-:W-:Y:S05]  /*0190*/  @!P1 BRA `(.L_x_15) ;  /* 0x0000000000109947 */ /* 0x003fea0003800000 */
[----:B------:R-:W-:Y:S02]  /*01a0*/  MOV R0, R5 ;  /* 0x0000000500007202 */ /* 0x000fe40000000f00 */
[----:B------:R-:W-:-:S07]  /*01b0*/  MOV R12, 0x1d0 ;  /* 0x000001d0000c7802 */ /* 0x000fce0000000f00 */
[----:B------:R-:W-:Y:S05]  /*01c0*/  CALL.REL.NOINC `($__internal_2_$__cuda_sm20_sqrt_rn_f32_slowpath) ;  /* 0x0000001000907944 */ /* 0x000fea0003c00000 */
[----:B------:R-:W-:Y:S05]  /*01d0*/  BRA `(.L_x_16) ;  /* 0x0000000000107947 */ /* 0x000fea0003800000 */
.L_x_15:
[----:B------:R-:W-:Y:S01]  /*01e0*/  FMUL.FTZ R0, R5, R6 ;  /* 0x0000000605007220 */ /* 0x000fe20000410000 */
[----:B------:R-:W-:-:S03]  /*01f0*/  FMUL.FTZ R6, R6, 0.5 ;  /* 0x3f00000006067820 */ /* 0x000fc60000410000 */
[----:B------:R-:W-:-:S04]  /*0200*/  FFMA R5, -R0, R0, R5 ;  /* 0x0000000000057223 */ /* 0x000fc80000000105 */
[----:B------:R-:W-:-:S07]  /*0210*/  FFMA R0, R5, R6, R0 ;  /* 0x0000000605007223 */ /* 0x000fce0000000000 */
.L_x_16:
[----:B------:R-:W-:Y:S05]  /*0220*/  BSYNC.RECONVERGENT B1 ;  /* 0x0000000000017941 */ /* 0x000fea0003800200 */
.L_x_14:
[----:B------:R-:W-:Y:S02]  /*0230*/  HFMA2 R5, -RZ, RZ, 1.876953125, -0.00044918060302734375 ;  /* 0x3f828f5cff057431 */ /* 0x000fe400000001ff */
[----:B------:R-:W-:Y:S01]  /*0240*/  FMUL R0, R0, 0.98000001907348632812 ;  /* 0x3f7ae14800007820 */ /* 0x000fe20000400000 */
[----:B------:R-:W-:Y:S03]  /*0250*/  BSSY.RECONVERGENT B1, `(.L_x_17) ;  /* 0x000000f000017945 */ /* 0x000fe60003800200 */
[----:B------:R-:W-:-:S04]  /*0260*/  FFMA R0, R0, R5, 0.0020000000949949026108 ;  /* 0x3b03126f00007423 */ /* 0x000fc80000000005 */
[----:B------:R-:W-:-:S04]  /*0270*/  FFMA R5, R0, R0, 0.5 ;  /* 0x3f00000000057423 */ /* 0x000fc80000000000 */
[----:B------:R0:W1:Y:S01]  /*0280*/  MUFU.RSQ R6, R5 ;  /* 0x0000000500067308 */ /* 0x0000620000001400 */
[----:B------:R-:W-:-:S04]  /*0290*/  IADD3 R0, PT, PT, R5, -0xd000000, RZ ;  /* 0xf300000005007810 */ /* 0x000fc80007ffe0ff */
[----:B------:R-:W-:-:S13]  /*02a0*/  ISETP.GT.U32.AND P1, PT, R0, 0x727fffff, PT ;  /* 0x727fffff0000780c */ /* 0x000fda0003f24070 */
[----:B01----:R-:W-:Y:S05]  /*02b0*/  @!P1 BRA `(.L_x_18) ;  /* 0x0000000000109947 */ /* 0x003fea0003800000 */
[----:B------:R-:W-:Y:S02]  /*02c0*/  MOV R0, R5 ;  /* 0x0000000500007202 */ /* 0x000fe40000000f00 */
[----:B------:R-:W-:-:S07]  /*02d0*/  MOV R12, 0x2f0 ;  /* 0x000002f0000c7802 */ /* 0x000fce0000000f00 */
[----:B------:R-:W-:Y:S05]  /*02e0*/  CALL.REL.NOINC `($__internal_2_$__cuda_sm20_sqrt_rn_f32_slowpath) ;  /* 0x0000001000487944 */ /* 0x000fea0003c00000 */
[----:B------:R-:W-:Y:S05]  /*02f0*/  BRA `(.L_x_19) ;  /* 0x0000000000107947 */ /* 0x000fea0003800000 */
.L_x_18:
[----:B------:R-:W-:Y:S01]  /*0300*/  FMUL.FTZ R0, R5, R6 ;  /* 0x0000000605007220 */ /* 0x000fe20000410000 */
[----:B------:R-:W-:-:S03]  /*0310*/  FMUL.FTZ R6, R6, 0.5 ;  /* 0x3f00000006067820 */ /* 0x000fc60000410000 */
[----:B------:R-:W-:-:S04]  /*0320*/  FFMA R5, -R0, R0, R5 ;  /* 0x0000000000057223 */ /* 0x000fc80000000105 */
[----:B------:R-:W-:-:S07]  /*0330*/  FFMA R0, R5, R6, R0 ;  /* 0x0000000605007223 */ /* 0x000fce0000000000 */
.L_x_19:
[----:B------:R-:W-:Y:S05]  /*0340*/  BSYNC.RECONVERGENT B1 ;  /* 0x0000000000017941 */ /* 0x000fea0003800200 */
.L_x_17:
[----:B------:R-:W-:Y:S01]  /*0350*/  MOV R5, 0x3f828f5c ;  /* 0x3f828f5c00057802 */ /* 0x000fe20000000f00 */
        /* <DEDUP_REMOVED lines=12> */
.L_x_21:
[----:B------:R-:W-:Y:S01]  /*0420*/  FMUL.FTZ R0, R5, R6 ;  /* 0x0000000605007220 */ /* 0x000fe20000410000 */
[----:B------:R-:W-:-:S03]  /*0430*/  FMUL.FTZ R6, R6, 0.5 ;  /* 0x3f00000006067820 */ /* 0x000fc60000410000 */
[----:B------:R-:W-:-:S04]  /*0440*/  FFMA R5, -R0, R0, R5 ;  /* 0x0000000000057223 */ /* 0x000fc80000000105 */
[----:B------:R-:W-:-:S07]  /*0450*/  FFMA R0, R5, R6, R0 ;  /* 0x0000000605007223 */ /* 0x000fce0000000000 */
.L_x_22:
[----:B------:R-:W-:Y:S05]  /*0460*/  BSYNC.RECONVERGENT B1 ;  /* 0x0000000000017941 */ /* 0x000fea0003800200 */
.L_x_20:
        /* <DEDUP_REMOVED lines=13> */
.L_x_24:
[----:B------:R-:W-:Y:S01]  /*0540*/  FMUL.FTZ R0, R5, R6 ;  /* 0x0000000605007220 */ /* 0x000fe20000410000 */
[----:B------:R-:W-:-:S03]  /*0550*/  FMUL.FTZ R6, R6, 0.5 ;  /* 0x3f00000006067820 */ /* 0x000fc60000410000 */
[----:B------:R-:W-:-:S04]  /*0560*/  FFMA R5, -R0, R0, R5 ;  /* 0x0000000000057223 */ /* 0x000fc80000000105 */
[----:B------:R-:W-:-:S07]  /*0570*/  FFMA R0, R5, R6, R0 ;  /* 0x0000000605007223 */ /* 0x000fce0000000000 */
.L_x_25:
[----:B------:R-:W-:Y:S05]  /*0580*/  BSYNC.RECONVERGENT B1 ;  /* 0x0000000000017941 */ /* 0x000fea0003800200 */
.L_x_23:
        /* <DEDUP_REMOVED lines=13> */
.L_x_27:
[----:B------:R-:W-:Y:S01]  /*0660*/  FMUL.FTZ R0, R5, R6 ;  /* 0x0000000605007220 */ /* 0x000fe20000410000 */
[----:B------:R-:W-:-:S03]  /*0670*/  FMUL.FTZ R6, R6, 0.5 ;  /* 0x3f00000006067820 */ /* 0x000fc60000410000 */
[----:B------:R-:W-:-:S04]  /*0680*/  FFMA R5, -R0, R0, R5 ;  /* 0x0000000000057223 */ /* 0x000fc80000000105 */
[----:B------:R-:W-:-:S07]  /*0690*/  FFMA R0, R5, R6, R0 ;  /* 0x0000000605007223 */ /* 0x000fce0000000000 */
.L_x_28:
[----:B------:R-:W-:Y:S05]  /*06a0*/  BSYNC.RECONVERGENT B1 ;  /* 0x0000000000017941 */ /* 0x000fea0003800200 */
.L_x_26:
        /* <DEDUP_REMOVED lines=13> */
.L_x_30:
[----:B------:R-:W-:Y:S01]  /*0780*/  FMUL.FTZ R0, R5, R6 ;  /* 0x0000000605007220 */ /* 0x000fe20000410000 */
[----:B------:R-:W-:-:S03]  /*0790*/  FMUL.FTZ R6, R6, 0.5 ;  /* 0x3f00000006067820 */ /* 0x000fc60000410000 */
[----:B------:R-:W-:-:S04]  /*07a0*/  FFMA R5, -R0, R0, R5 ;  /* 0x0000000000057223 */ /* 0x000fc80000000105 */
[----:B------:R-:W-:-:S07]  /*07b0*/  FFMA R0, R5, R6, R0 ;  /* 0x0000000605007223 */ /* 0x000fce0000000000 */
.L_x_31:
[----:B------:R-:W-:Y:S05]  /*07c0*/  BSYNC.RECONVERGENT B1 ;  /* 0x0000000000017941 */ /* 0x000fea0003800200 */
.L_x_29:
        /* <DEDUP_REMOVED lines=13> */
.L_x_33:
[----:B------:R-:W-:Y:S01]  /*08a0*/  FMUL.FTZ R0, R5, R6 ;  /* 0x0000000605007220 */ /* 0x000fe20000410000 */
[----:B------:R-:W-:-:S03]  /*08b0*/  FMUL.FTZ R6, R6, 0.5 ;  /* 0x3f00000006067820 */ /* 0x000fc60000410000 */
[----:B------:R-:W-:-:S04]  /*08c0*/  FFMA R5, -R0, R0, R5 ;  /* 0x0000000000057223 */ /* 0x000fc80000000105 */
[----:B------:R-:W-:-:S07]  /*08d0*/  FFMA R0, R5, R6, R0 ;  /* 0x0000000605007223 */ /* 0x000fce0000000000 */
.L_x_34:
[----:B------:R-:W-:Y:S05]  /*08e0*/  BSYNC.RECONVERGENT B1 ;  /* 0x0000000000017941 */ /* 0x000fea0003800200 */
.L_x_32:
        /* <DEDUP_REMOVED lines=13> */
.L_x_36:
[----:B------:R-:W-:Y:S01]  /*09c0*/  FMUL.FTZ R0, R5, R6 ;  /* 0x0000000605007220 */ /* 0x000fe20000410000 */
[----:B------:R-:W-:-:S03]  /*09d0*/  FMUL.FTZ R6, R6, 0.5 ;  /* 0x3f00000006067820 */ /* 0x000fc60000410000 */
[----:B------:R-:W-:-:S04]  /*09e0*/  FFMA R5, -R0, R0, R5 ;  /* 0x0000000000057223 */ /* 0x000fc80000000105 */
[----:B------:R-:W-:-:S07]  /*09f0*/  FFMA R0, R5, R6, R0 ;  /* 0x0000000605007223 */ /* 0x000fce0000000000 */
.L_x_37:
[----:B------:R-:W-:Y:S05]  /*0a00*/  BSYNC.RECONVERGENT B1 ;  /* 0x0000000000017941 */ /* 0x000fea0003800200 */
.L_x_35:
        /* <DEDUP_REMOVED lines=13> */
.L_x_39:
[----:B------:R-:W-:Y:S01]  /*0ae0*/  FMUL.FTZ R0, R5, R6 ;  /* 0x0000000605007220 */ /* 0x000fe20000410000 */
[----:B------:R-:W-:-:S03]  /*0af0*/  FMUL.FTZ R6, R6, 0.5 ;  /* 0x3f00000006067820 */ /* 0x000fc60000410000 */
[----:B------:R-:W-:-:S04]  /*0b00*/  FFMA R5, -R0, R0, R5 ;  /* 0x0000000000057223 */ /* 0x000fc80000000105 */
[----:B------:R-:W-:-:S07]  /*0b10*/  FFMA R0, R5, R6, R0 ;  /* 0x0000000605007223 */ /* 0x000fce0000000000 */
.L_x_40:
[----:B------:R-:W-:Y:S05]  /*0b20*/  BSYNC.RECONVERGENT B1 ;  /* 0x0000000000017941 */ /* 0x000fea0003800200 */
.L_x_38:
        /* <DEDUP_REMOVED lines=13> */
.L_x_42:
[----:B------:R-:W-:Y:S01]  /*0c00*/  FMUL.FTZ R0, R5, R6 ;  /* 0x0000000605007220 */ /* 0x000fe20000410000 */
[----:B------:R-:W-:-:S03]  /*0c10*/  FMUL.FTZ R6, R6, 0.5 ;  /* 0x3f00000006067820 */ /* 0x000fc60000410000 */
[----:B------:R-:W-:-:S04]  /*0c20*/  FFMA R5, -R0, R0, R5 ;  /* 0x0000000000057223 */ /* 0x000fc80000000105 */
[----:B------:R-:W-:-:S07]  /*0c30*/  FFMA R0, R5, R6, R0 ;  /* 0x0000000605007223 */ /* 0x000fce0000000000 */
.L_x_43:
[----:B------:R-:W-:Y:S05]  /*0c40*/  BSYNC.RECONVERGENT B1 ;  /* 0x0000000000017941 */ /* 0x000fea0003800200 */
.L_x_41:
        /* <DEDUP_REMOVED lines=13> */
.L_x_45:
[----:B------:R-:W-:Y:S01]  /*0d20*/  FMUL.FTZ R0, R5, R6 ;  /* 0x0000000605007220 */ /* 0x000fe20000410000 */
[----:B------:R-:W-:-:S03]  /*0d30*/  FMUL.FTZ R6, R6, 0.5 ;  /* 0x3f00000006067820 */ /* 0x000fc60000410000 */
[----:B------:R-:W-:-:S04]  /*0d40*/  FFMA R5, -R0, R0, R5 ;  /* 0x0000000000057223 */ /* 0x000fc80000000105 */
[----:B------:R-:W-:-:S07]  /*0d50*/  FFMA R0, R5, R6, R0 ;  /* 0x0000000605007223 */ /* 0x000fce0000000000 */
.L_x_46:
[----:B------:R-:W-:Y:S05]  /*0d60*/  BSYNC.RECONVERGENT B1 ;  /* 0x0000000000017941 */ /* 0x000fea0003800200 */
.L_x_44:
        /* <DEDUP_REMOVED lines=13> */
.L_x_48:
[----:B------:R-:W-:Y:S01]  /*0e40*/  FMUL.FTZ R0, R5, R6 ;  /* 0x0000000605007220 */ /* 0x000fe20000410000 */
[----:B------:R-:W-:-:S03]  /*0e50*/  FMUL.FTZ R6, R6, 0.5 ;  /* 0x3f00000006067820 */ /* 0x000fc60000410000 */
[----:B------:R-:W-:-:S04]  /*0e60*/  FFMA R5, -R0, R0, R5 ;  /* 0x0000000000057223 */ /* 0x000fc80000000105 */
[----:B------:R-:W-:-:S07]  /*0e70*/  FFMA R0, R5, R6, R0 ;  /* 0x0000000605007223 */ /* 0x000fce0000000000 */
.L_x_49:
[----:B------:R-:W-:Y:S05]  /*0e80*/  BSYNC.RECONVERGENT B1 ;  /* 0x0000000000017941 */ /* 0x000fea0003800200 */
.L_x_47:
        /* <DEDUP_REMOVED lines=13> */
.L_x_51:
[----:B------:R-:W-:Y:S01]  /*0f60*/  FMUL.FTZ R0, R5, R6 ;  /* 0x0000000605007220 */ /* 0x000fe20000410000 */
[----:B------:R-:W-:-:S03]  /*0f70*/  FMUL.FTZ R6, R6, 0.5 ;  /* 0x3f00000006067820 */ /* 0x000fc60000410000 */
[----:B------:R-:W-:-:S04]  /*0f80*/  FFMA R5, -R0, R0, R5 ;  /* 0x0000000000057223 */ /* 0x000fc80000000105 */
[----:B------:R-:W-:-:S07]  /*0f90*/  FFMA R0, R5, R6, R0 ;  /* 0x0000000605007223 */ /* 0x000fce0000000000 */
.L_x_52:
[----:B------:R-:W-:Y:S05]  /*0fa0*/  BSYNC.RECONVERGENT B1 ;  /* 0x0000000000017941 */ /* 0x000fea0003800200 */
.L_x_50:
        /* <DEDUP_REMOVED lines=13> */
.L_x_54:
[----:B------:R-:W-:Y:S01]  /*1080*/  FMUL.FTZ R0, R5, R6 ;  /* 0x0000000605007220 */ /* 0x000fe20000410000 */
[----:B------:R-:W-:-:S03]  /*1090*/  FMUL.FTZ R6, R6, 0.5 ;  /* 0x3f00000006067820 */ /* 0x000fc60000410000 */
[----:B------:R-:W-:-:S04]  /*10a0*/  FFMA R5, -R0, R0, R5 ;  /* 0x0000000000057223 */ /* 0x000fc80000000105 */
[----:B------:R-:W-:-:S07]  /*10b0*/  FFMA R0, R5, R6, R0 ;  /* 0x0000000605007223 */ /* 0x000fce0000000000 */
.L_x_55:
[----:B------:R-:W-:Y:S05]  /*10c0*/  BSYNC.RECONVERGENT B1 ;  /* 0x0000000000017941 */ /* 0x000fea0003800200 */
.L_x_53:
        /* <DEDUP_REMOVED lines=13> */
.L_x_57:
[----:B------:R-:W-:Y:S01]  /*11a0*/  FMUL.FTZ R0, R5, R6 ;  /* 0x0000000605007220 */ /* 0x000fe20000410000 */
[----:B------:R-:W-:-:S03]  /*11b0*/  FMUL.FTZ R6, R6, 0.5 ;  /* 0x3f00000006067820 */ /* 0x000fc60000410000 */
[----:B------:R-:W-:-:S04]  /*11c0*/  FFMA R5, -R0, R0, R5 ;  /* 0x0000000000057223 */ /* 0x000fc80000000105 */
[----:B------:R-:W-:-:S07]  /*11d0*/  FFMA R0, R5, R6, R0 ;  /* 0x0000000605007223 */ /* 0x000fce0000000000 */
.L_x_58:
[----:B------:R-:W-:Y:S05]  /*11e0*/  BSYNC.RECONVERGENT B1 ;  /* 0x0000000000017941 */ /* 0x000fea0003800200 */
.L_x_56:
        /* <DEDUP_REMOVED lines=9> */
[----:B------:R-:W-:-:S07]  /*1280*/  MOV R12, 0x12a0 ;  /* 0x000012a0000c7802 */ /* 0x000fce0000000f00 */
[----:B------:R-:W-:Y:S05]  /*1290*/  CALL.REL.NOINC `($__internal_2_$__cuda_sm20_sqrt_rn_f32_slowpath) ;  /* 0x00000000005c7944 */ /* 0x000fea0003c00000 */
[----:B------:R-:W-:Y:S01]  /*12a0*/  MOV R7, R0 ;  /* 0x0000000000077202 */ /* 0x000fe20000000f00 */
[----:B------:R-:W-:Y:S06]  /*12b0*/  BRA `(.L_x_61) ;  /* 0x0000000000107947 */ /* 0x000fec0003800000 */
.L_x_60:
[----:B------:R-:W-:Y:S01]  /*12c0*/  FMUL.FTZ R7, R0, R5 ;  /* 0x0000000500077220 */ /* 0x000fe20000410000 */
[----:B------:R-:W-:-:S03]  /*12d0*/  FMUL.FTZ R5, R5, 0.5 ;  /* 0x3f00000005057820 */ /* 0x000fc60000410000 */
[----:B------:R-:W-:-:S04]  /*12e0*/  FFMA R0, -R7, R7, R0 ;  /* 0x0000000707007223 */ /* 0x000fc80000000100 */
[----:B------:R-:W-:-:S07]  /*12f0*/  FFMA R7, R0, R5, R7 ;  /* 0x0000000500077223 */ /* 0x000fce0000000007 */
.L_x_61:
[----:B------:R-:W-:Y:S05]  /*1300*/  BSYNC.RECONVERGENT B1 ;  /* 0x0000000000017941 */ /* 0x000fea0003800200 */
.L_x_59:
[----:B------:R-:W-:Y:S01]  /*1310*/  FMUL R7, R7, 0.98000001907348632812 ;  /* 0x3f7ae14807077820 */ /* 0x000fe20000400000 */
[----:B------:R-:W-:Y:S06]  /*1320*/  @P0 BRA `(.L_x_62) ;  /* 0xffffffec00740947 */ /* 0x000fec000383ffff */
[----:B------:R-:W0:Y:S01]  /*1330*/  LDC.64 R4, c[0x0][0x388] ;  /* 0x0000e200ff047b82 */ /* 0x000e220000000a00 */
[----:B------:R-:W-:Y:S02]  /*1340*/  R2UR UR6, R8 ;  /* 0x00000000080672ca */ /* 0x000fe400000e0000 */
[----:B------:R-:W-:Y:S01]  /*1350*/  R2UR UR7, R9 ;  /* 0x00000000090772ca */ /* 0x000fe200000e0000 */
[----:B0-----:R-:W-:-:S12]  /*1360*/  IMAD.WIDE R4, R3, 0x4, R4 ;  /* 0x0000000403047825 */ /* 0x001fd800078e0204 */
[----:B------:R0:W-:Y:S02]  /*1370*/  STG.E desc[UR6][R4.64], R7 ;  /* 0x0000000704007986 */ /* 0x0001e4000c101906 */
.L_x_13:
[----:B------:R-:W-:Y:S05]  /*1380*/  BSYNC.RECONVERGENT B0 ;  /* 0x0000000000007941 */ /* 0x000fea0003800200 */
.L_x_12:
[----:B------:R-:W-:-:S13]  /*1390*/  ISETP.NE.AND P0, PT, R2, RZ, PT ;  /* 0x000000ff0200720c */ /* 0x000fda0003f05270 */
[----:B------:R-:W-:Y:S05]  /*13a0*/  @P0 EXIT ;  /* 0x000000000000094d */ /* 0x000fea0003800000 */
[----:B------:R-:W1:Y:S02]  /*13b0*/  LDC R0, c[0x0][0x370] ;  /* 0x0000dc00ff007b82 */ /* 0x000e640000000800 */
[----:B-1----:R-:W-:-:S04]  /*13c0*/  SHF.R.U32.HI R0, RZ, 0x1, R0 ;  /* 0x00000001ff007819 */ /* 0x002fc80000011600 */
[----:B------:R-:W-:-:S13]  /*13d0*/  ISETP.NE.AND P0, PT, R0, UR4, PT ;  /* 0x0000000400007c0c */ /* 0x000fda000bf05270 */
[----:B------:R-:W-:Y:S05]  /*13e0*/  @P0 EXIT ;  /* 0x000000000000094d */ /* 0x000fea0003800000 */
[----:B------:R-:W-:Y:S01]  /*13f0*/  PREEXIT ;  /* 0x000000000000782d */ /* 0x000fe20000000000 */
[----:B------:R-:W-:Y:S05]  /*1400*/  EXIT ;  /* 0x000000000000794d */ /* 0x000fea0003800000 */
        .weak           $__internal_2_$__cuda_sm20_sqrt_rn_f32_slowpath
        .type           $__internal_2_$__cuda_sm20_sqrt_rn_f32_slowpath,@function
        .size           $__internal_2_$__cuda_sm20_sqrt_rn_f32_slowpath,(.L_x_120 - $__internal_2_$__cuda_sm20_sqrt_rn_f32_slowpath)
$__internal_2_$__cuda_sm20_sqrt_rn_f32_slowpath:
[----:B------:R-:W-:-:S13]  /*1410*/  LOP3.LUT P1, RZ, R0, 0x7fffffff, RZ, 0xc0, !PT ;  /* 0x7fffffff00ff7812 */ /* 0x000fda000782c0ff */
[----:B------:R-:W-:Y:S01]  /*1420*/  @!P1 MOV R5, R0 ;  /* 0x0000000000059202 */ /* 0x000fe20000000f00 */
[----:B------:R-:W-:Y:S06]  /*1430*/  @!P1 BRA `(.L_x_63) ;  /* 0x0000000000409947 */ /* 0x000fec0003800000 */
[----:B------:R-:W-:-:S13]  /*1440*/  FSETP.GEU.FTZ.AND P1, PT, R0, RZ, PT ;  /* 0x000000ff0000720b */ /* 0x000fda0003f3e000 */
[----:B------:R-:W-:Y:S01]  /*1450*/  @!P1 MOV R5, 0x7fffffff ;  /* 0x7fffffff00059802 */ /* 0x000fe20000000f00 */
[----:B------:R-:W-:Y:S06]  /*1460*/  @!P1 BRA `(.L_x_63) ;  /* 0x0000000000349947 */ /* 0x000fec0003800000 */
[----:B------:R-:W-:-:S13]  /*1470*/  FSETP.GTU.FTZ.AND P1, PT, |R0|, +INF , PT ;  /* 0x7f8000000000780b */ /* 0x000fda0003f3c200 */
[----:B------:R-:W-:Y:S01]  /*1480*/  @P1 FADD.FTZ R5, R0, 1 ;  /* 0x3f80000000051421 */ /* 0x000fe20000010000 */
[----:B------:R-:W-:Y:S06]  /*1490*/  @P1 BRA `(.L_x_63) ;  /* 0x0000000000281947 */ /* 0x000fec0003800000 */
[----:B------:R-:W-:-:S13]  /*14a0*/  FSETP.NEU.FTZ.AND P1, PT, |R0|, +INF , PT ;  /* 0x7f8000000000780b */ /* 0x000fda0003f3d200 */
[----:B------:R-:W-:-:S04]  /*14b0*/  @P1 FFMA R6, R0, 1.84467440737095516160e+19, RZ ;  /* 0x5f80000000061823 */ /* 0x000fc800000000ff */
[----:B------:R-:W0:Y:S02]  /*14c0*/  @P1 MUFU.RSQ R5, R6 ;  /* 0x0000000600051308 */ /* 0x000e240000001400 */
[----:B0-----:R-:W-:Y:S01]  /*14d0*/  @P1 FMUL.FTZ R7, R6, R5 ;  /* 0x0000000506071220 */ /* 0x001fe20000410000 */
[----:B------:R-:W-:Y:S01]  /*14e0*/  @P1 FMUL.FTZ R11, R5, 0.5 ;  /* 0x3f000000050b1820 */ /* 0x000fe20000410000 */
[----:B------:R-:W-:Y:S02]  /*14f0*/  @!P1 MOV R5, R0 ;  /* 0x0000000000059202 */ /* 0x000fe40000000f00 */
[----:B------:R-:W-:-:S04]  /*1500*/  @P1 FADD.FTZ R10, -R7, -RZ ;  /* 0x800000ff070a1221 */ /* 0x000fc80000010100 */
[----:B------:R-:W-:-:S04]  /*1510*/  @P1 FFMA R10, R7, R10, R6 ;  /* 0x0000000a070a1223 */ /* 0x000fc80000000006 */
[----:B------:R-:W-:-:S04]  /*1520*/  @P1 FFMA R10, R10, R11, R7 ;  /* 0x0000000b0a0a1223 */ /* 0x000fc80000000007 */
[----:B------:R-:W-:-:S07]  /*1530*/  @P1 FMUL.FTZ R5, R10, 2.3283064365386962891e-10 ;  /* 0x2f8000000a051820 */ /* 0x000fce0000410000 */
.L_x_63:
[----:B------:R-:W-:Y:S01]  /*1540*/  HFMA2 R7, -RZ, RZ, 0, 0 ;  /* 0x00000000ff077431 */ /* 0x000fe200000001ff */
[----:B------:R-:W-:Y:S02]  /*1550*/  MOV R6, R12 ;  /* 0x0000000c00067202 */ /* 0x000fe40000000f00 */
[----:B------:R-:W-:Y:S02]  /*1560*/  MOV R0, R5 ;  /* 0x0000000500007202 */ /* 0x000fe40000000f00 */
[----:B------:R-:W-:Y:S05]  /*1570*/  RET.REL.NODEC R6 `(_Z15producer2KernelPKfPfi) ;  /* 0xffffffe806a07950 */ /* 0x000fea0003c3ffff */
.L_x_64:
        /* <DEDUP_REMOVED lines=16> */
.L_x_120:


//--------------------- .text._Z15producer1KernelPKfPfi --------------------------
	.section	.text._Z15producer1KernelPKfPfi,"ax",@progbits
	.align	128
        .global         _Z15producer1KernelPKfPfi
        .type           _Z15producer1KernelPKfPfi,@function
        .size           _Z15producer1KernelPKfPfi,(.L_x_121 - _Z15producer1KernelPKfPfi)
        .other          _Z15producer1KernelPKfPfi,@"STO_CUDA_ENTRY STV_DEFAULT"
_Z15producer1KernelPKfPfi:
.text._Z15producer1KernelPKfPfi:
        /* <DEDUP_REMOVED lines=16> */
.L_x_115:
[----:B------:R-:W-:Y:S01]  /*0100*/  MOV R0, 0x3f8147ae ;  /* 0x3f8147ae00007802 */ /* 0x000fe20000000f00 */
[----:B------:R-:W-:Y:S01]  /*0110*/  BSSY.RECONVERGENT B1, `(.L_x_67) ;  /* 0x0000011000017945 */ /* 0x000fe20003800200 */
[----:B------:R-:W-:-:S03]  /*0120*/  IADD3 R4, PT, PT, R4, 0x10, RZ ;  /* 0x0000001004047810 */ /* 0x000fc60007ffe0ff */
[----:B-----5:R-:W-:Y:S01]  /*0130*/  FFMA R7, R7, R0, 0.0010000000474974513054 ;  /* 0x3a83126f07077423 */ /* 0x020fe20000000000 */
[----:B------:R-:W-:-:S03]  /*0140*/  ISETP.NE.AND P0, PT, R4, 0x320, PT ;  /* 0x000003200400780c */ /* 0x000fc60003f05270 */
[----:B------:R-:W-:-:S04]  /*0150*/  FFMA R5, R7, R7, 1 ;  /* 0x3f80000007057423 */ /* 0x000fc80000000007 */
[----:B0-----:R0:W1:Y:S01]  /*0160*/  MUFU.RSQ R6, R5 ;  /* 0x0000000500067308 */ /* 0x0010620000001400 */
[----:B------:R-:W-:-:S04]  /*0170*/  IADD3 R0, PT, PT, R5, -0xd000000, RZ ;  /* 0xf300000005007810 */ /* 0x000fc80007ffe0ff */
[----:B------:R-:W-:-:S13]  /*0180*/  ISETP.GT.U32.AND P1, PT, R0, 0x727fffff, PT ;  /* 0x727fffff0000780c */ /* 0x000fda0003f24070 */
[----:B01----:R-:W-:Y:S05]  /*0190*/  @!P1 BRA `(.L_x_68) ;  /* 0x0000000000109947 */ /* 0x003fea0003800000 */
[----:B------:R-:W-:Y:S02]  /*01a0*/  MOV R0, R5 ;  /* 0x0000000500007202 */ /* 0x000fe40000000f00 */
[----:B------:R-:W-:-:S07]  /*01b0*/  MOV R12, 0x1d0 ;  /* 0x000001d0000c7802 */ /* 0x000fce0000000f00 */
[----:B------:R-:W-:Y:S05]  /*01c0*/  CALL.REL.NOINC `($__internal_3_$__cuda_sm20_sqrt_rn_f32_slowpath) ;  /* 0x0000001000907944 */ /* 0x000fea0003c00000 */
[----:B------:R-:W-:Y:S05]  /*01d0*/  BRA `(.L_x_69) ;  /* 0x0000000000107947 */ /* 0x000fea0003800000 */
.L_x_68:
[----:B------:R-:W-:Y:S01]  /*01e0*/  FMUL.FTZ R0, R5, R6 ;  /* 0x0000000605007220 */ /* 0x000fe20000410000 */
[----:B------:R-:W-:-:S03]  /*01f0*/  FMUL.FTZ R6, R6, 0.5 ;  /* 0x3f00000006067820 */ /* 0x000fc60000410000 */
[----:B------:R-:W-:-:S04]  /*0200*/  FFMA R5, -R0, R0, R5 ;  /* 0x0000000000057223 */ /* 0x000fc80000000105 */
[----:B------:R-:W-:-:S07]  /*0210*/  FFMA R0, R5, R6, R0 ;  /* 0x0000000605007223 */ /* 0x000fce0000000000 */
.L_x_69:
[----:B------:R-:W-:Y:S05]  /*0220*/  BSYNC.RECONVERGENT B1 ;  /* 0x0000000000017941 */ /* 0x000fea0003800200 */
.L_x_67:
[----:B------:R-:W-:Y:S02]  /*0230*/  HFMA2 R5, -RZ, RZ, 1.8759765625, 7.6796875 ;  /* 0x3f8147aeff057431 */ /* 0x000fe400000001ff */
[----:B------:R-:W-:Y:S01]  /*0240*/  FMUL R0, R0, 0.99000000953674316406 ;  /* 0x3f7d70a400007820 */ /* 0x000fe20000400000 */
[----:B------:R-:W-:Y:S03]  /*0250*/  BSSY.RECONVERGENT B1, `(.L_x_70) ;  /* 0x000000f000017945 */ /* 0x000fe60003800200 */
[----:B------:R-:W-:-:S04]  /*0260*/  FFMA R0, R0, R5, 0.0010000000474974513054 ;  /* 0x3a83126f00007423 */ /* 0x000fc80000000005 */
[----:B------:R-:W-:-:S04]  /*0270*/  FFMA R5, R0, R0, 1 ;  /* 0x3f80000000057423 */ /* 0x000fc80000000000 */
[----:B------:R0:W1:Y:S01]  /*0280*/  MUFU.RSQ R6, R5 ;  /* 0x0000000500067308 */ /* 0x0000620000001400 */
[----:B------:R-:W-:-:S04]  /*0290*/  IADD3 R0, PT, PT, R5, -0xd000000, RZ ;  /* 0xf300000005007810 */ /* 0x000fc80007ffe0ff */
[----:B------:R-:W-:-:S13]  /*02a0*/  ISETP.GT.U32.AND P1, PT, R0, 0x727fffff, PT ;  /* 0x727fffff0000780c */ /* 0x000fda0003f24070 */
[----:B01----:R-:W-:Y:S05]  /*02b0*/  @!P1 BRA `(.L_x_71) ;  /* 0x0000000000109947 */ /* 0x003fea0003800000 */
[----:B------:R-:W-:Y:S02]  /*02c0*/  MOV R0, R5 ;  /* 0x0000000500007202 */ /* 0x000fe40000000f00 */
[----:B------:R-:W-:-:S07]  /*02d0*/  MOV R12, 0x2f0 ;  /* 0x000002f0000c7802 */ /* 0x000fce0000000f00 */
[----:B------:R-:W-:Y:S05]  /*02e0*/  CALL.REL.NOINC `($__internal_3_$__cuda_sm20_sqrt_rn_f32_slowpath) ;  /* 0x0000001000487944 */ /* 0x000fea0003c00000 */
[----:B------:R-:W-:Y:S05]  /*02f0*/  BRA `(.L_x_72) ;  /* 0x0000000000107947 */ /* 0x000fea0003800000 */
.L_x_71:
[----:B------:R-:W-:Y:S01]  /*0300*/  FMUL.FTZ R0, R5, R6 ;  /* 0x0000000605007220 */ /* 0x000fe20000410000 */
[----:B------:R-:W-:-:S03]  /*0310*/  FMUL.FTZ R6, R6, 0.5 ;  /* 0x3f00000006067820 */ /* 0x000fc60000410000 */
[----:B------:R-:W-:-:S04]  /*0320*/  FFMA R5, -R0, R0, R5 ;  /* 0x0000000000057223 */ /* 0x000fc80000000105 */
[----:B------:R-:W-:-:S07]  /*0330*/  FFMA R0, R5, R6, R0 ;  /* 0x0000000605007223 */ /* 0x000fce0000000000 */
.L_x_72:
[----:B------:R-:W-:Y:S05]  /*0340*/  BSYNC.RECONVERGENT B1 ;  /* 0x0000000000017941 */ /* 0x000fea0003800200 */
.L_x_70:
[----:B------:R-:W-:Y:S01]  /*0350*/  MOV R5, 0x3f8147ae ;  /* 0x3f8147ae00057802 */ /* 0x000fe20000000f00 */
        /* <DEDUP_REMOVED lines=12> */
.L_x_74:
[----:B------:R-:W-:Y:S01]  /*0420*/  FMUL.FTZ R0, R5, R6 ;  /* 0x0000000605007220 */ /* 0x000fe20000410000 */
[----:B------:R-:W-:-:S03]  /*0430*/  FMUL.FTZ R6, R6, 0.5 ;  /* 0x3f00000006067820 */ /* 0x000fc60000410000 */
[----:B------:R-:W-:-:S04]  /*0440*/  FFMA R5, -R0, R0, R5 ;  /* 0x0000000000057223 */ /* 0x000fc80000000105 */
[----:B------:R-:W-:-:S07]  /*0450*/  FFMA R0, R5, R6, R0 ;  /* 0x0000000605007223 */ /* 0x000fce0000000000 */
.L_x_75:
[----:B------:R-:W-:Y:S05]  /*0460*/  BSYNC.RECONVERGENT B1 ;  /* 0x0000000000017941 */ /* 0x000fea0003800200 */
.L_x_73:
        /* <DEDUP_REMOVED lines=13> */
.L_x_77:
[----:B------:R-:W-:Y:S01]  /*0540*/  FMUL.FTZ R0, R5, R6 ;  /* 0x0000000605007220 */ /* 0x000fe20000410000 */
[----:B------:R-:W-:-:S03]  /*0550*/  FMUL.FTZ R6, R6, 0.5 ;  /* 0x3f00000006067820 */ /* 0x000fc60000410000 */
[----:B------:R-:W-:-:S04]  /*0560*/  FFMA R5, -R0, R0, R5 ;  /* 0x0000000000057223 */ /* 0x000fc80000000105 */
[----:B------:R-:W-:-:S07]  /*0570*/  FFMA R0, R5, R6, R0 ;  /* 0x0000000605007223 */ /* 0x000fce0000000000 */
.L_x_78:
[----:B------:R-:W-:Y:S05]  /*0580*/  BSYNC.RECONVERGENT B1 ;  /* 0x0000000000017941 */ /* 0x000fea0003800200 */
.L_x_76:
        /* <DEDUP_REMOVED lines=13> */
.L_x_80:
[----:B------:R-:W-:Y:S01]  /*0660*/  FMUL.FTZ R0, R5, R6 ;  /* 0x0000000605007220 */ /* 0x000fe20000410000 */
[----:B------:R-:W-:-:S03]  /*0670*/  FMUL.FTZ R6, R6, 0.5 ;  /* 0x3f00000006067820 */ /* 0x000fc60000410000 */
[----:B------:R-:W-:-:S04]  /*0680*/  FFMA R5, -R0, R0, R5 ;  /* 0x0000000000057223 */ /* 0x000fc80000000105 */
[----:B------:R-:W-:-:S07]  /*0690*/  FFMA R0, R5, R6, R0 ;  /* 0x0000000605007223 */ /* 0x000fce0000000000 */
.L_x_81:
[----:B------:R-:W-:Y:S05]  /*06a0*/  BSYNC.RECONVERGENT B1 ;  /* 0x0000000000017941 */ /* 0x000fea0003800200 */
.L_x_79:
        /* <DEDUP_REMOVED lines=13> */
.L_x_83:
[----:B------:R-:W-:Y:S01]  /*0780*/  FMUL.FTZ R0, R5, R6 ;  /* 0x0000000605007220 */ /* 0x000fe20000410000 */
[----:B------:R-:W-:-:S03]  /*0790*/  FMUL.FTZ R6, R6, 0.5 ;  /* 0x3f00000006067820 */ /* 0x000fc60000410000 */
[----:B------:R-:W-:-:S04]  /*07a0*/  FFMA R5, -R0, R0, R5 ;  /* 0x0000000000057223 */ /* 0x000fc80000000105 */
[----:B------:R-:W-:-:S07]  /*07b0*/  FFMA R0, R5, R6, R0 ;  /* 0x0000000605007223 */ /* 0x000fce0000000000 */
.L_x_84:
[----:B------:R-:W-:Y:S05]  /*07c0*/  BSYNC.RECONVERGENT B1 ;  /* 0x0000000000017941 */ /* 0x000fea0003800200 */
.L_x_82:
        /* <DEDUP_REMOVED lines=13> */
.L_x_86:
[----:B------:R-:W-:Y:S01]  /*08a0*/  FMUL.FTZ R0, R5, R6 ;  /* 0x0000000605007220 */ /* 0x000fe20000410000 */
[----:B------:R-:W-:-:S03]  /*08b0*/  FMUL.FTZ R6, R6, 0.5 ;  /* 0x3f00000006067820 */ /* 0x000fc60000410000 */
[----:B------:R-:W-:-:S04]  /*08c0*/  FFMA R5, -R0, R0, R5 ;  /* 0x0000000000057223 */ /* 0x000fc80000000105 */
[----:B------:R-:W-:-:S07]  /*08d0*/  FFMA R0, R5, R6, R0 ;  /* 0x0000000605007223 */ /* 0x000fce0000000000 */
.L_x_87:
[----:B------:R-:W-:Y:S05]  /*08e0*/  BSYNC.RECONVERGENT B1 ;  /* 0x0000000000017941 */ /* 0x000fea0003800200 */
.L_x_85:
        /* <DEDUP_REMOVED lines=13> */
.L_x_89:
[----:B------:R-:W-:Y:S01]  /*09c0*/  FMUL.FTZ R0, R5, R6 ;  /* 0x0000000605007220 */ /* 0x000fe20000410000 */
[----:B------:R-:W-:-:S03]  /*09d0*/  FMUL.FTZ R6, R6, 0.5 ;  /* 0x3f00000006067820 */ /* 0x000fc60000410000 */
[----:B------:R-:W-:-:S04]  /*09e0*/  FFMA R5, -R0, R0, R5 ;  /* 0x0000000000057223 */ /* 0x000fc80000000105 */
[----:B------:R-:W-:-:S07]  /*09f0*/  FFMA R0, R5, R6, R0 ;  /* 0x0000000605007223 */ /* 0x000fce0000000000 */
.L_x_90:
[----:B------:R-:W-:Y:S05]  /*0a00*/  BSYNC.RECONVERGENT B1 ;  /* 0x0000000000017941 */ /* 0x000fea0003800200 */
.L_x_88:
        /* <DEDUP_REMOVED lines=13> */
.L_x_92:
[----:B------:R-:W-:Y:S01]  /*0ae0*/  FMUL.FTZ R0, R5, R6 ;  /* 0x0000000605007220 */ /* 0x000fe20000410000 */
[----:B------:R-:W-:-:S03]  /*0af0*/  FMUL.FTZ R6, R6, 0.5 ;  /* 0x3f00000006067820 */ /* 0x000fc60000410000 */
[----:B------:R-:W-:-:S04]  /*0b00*/  FFMA R5, -R0, R0, R5 ;  /* 0x0000000000057223 */ /* 0x000fc80000000105 */
[----:B------:R-:W-:-:S07]  /*0b10*/  FFMA R0, R5, R6, R0 ;  /* 0x0000000605007223 */ /* 0x000fce0000000000 */
.L_x_93:
[----:B------:R-:W-:Y:S05]  /*0b20*/  BSYNC.RECONVERGENT B1 ;  /* 0x0000000000017941 */ /* 0x000fea0003800200 */
.L_x_91:
        /* <DEDUP_REMOVED lines=13> */
.L_x_95:
[----:B------:R-:W-:Y:S01]  /*0c00*/  FMUL.FTZ R0, R5, R6 ;  /* 0x0000000605007220 */ /* 0x000fe20000410000 */
[----:B------:R-:W-:-:S03]  /*0c10*/  FMUL.FTZ R6, R6, 0.5 ;  /* 0x3f00000006067820 */ /* 0x000fc60000410000 */
[----:B------:R-:W-:-:S04]  /*0c20*/  FFMA R5, -R0, R0, R5 ;  /* 0x0000000000057223 */ /* 0x000fc80000000105 */
[----:B------:R-:W-:-:S07]  /*0c30*/  FFMA R0, R5, R6, R0 ;  /* 0x0000000605007223 */ /* 0x000fce0000000000 */
.L_x_96:
[----:B------:R-:W-:Y:S05]  /*0c40*/  BSYNC.RECONVERGENT B1 ;  /* 0x0000000000017941 */ /* 0x000fea0003800200 */
.L_x_94:
        /* <DEDUP_REMOVED lines=13> */
.L_x_98:
[----:B------:R-:W-:Y:S01]  /*0d20*/  FMUL.FTZ R0, R5, R6 ;  /* 0x0000000605007220 */ /* 0x000fe20000410000 */
[----:B------:R-:W-:-:S03]  /*0d30*/  FMUL.FTZ R6, R6, 0.5 ;  /* 0x3f00000006067820 */ /* 0x000fc60000410000 */
[----:B------:R-:W-:-:S04]  /*0d40*/  FFMA R5, -R0, R0, R5 ;  /* 0x0000000000057223 */ /* 0x000fc80000000105 */
[----:B------:R-:W-:-:S07]  /*0d50*/  FFMA R0, R5, R6, R0 ;  /* 0x0000000605007223 */ /* 0x000fce0000000000 */
.L_x_99:
[----:B------:R-:W-:Y:S05]  /*0d60*/  BSYNC.RECONVERGENT B1 ;  /* 0x0000000000017941 */ /* 0x000fea0003800200 */
.L_x_97:
        /* <DEDUP_REMOVED lines=13> */
.L_x_101:
[----:B------:R-:W-:Y:S01]  /*0e40*/  FMUL.FTZ R0, R5, R6 ;  /* 0x0000000605007220 */ /* 0x000fe20000410000 */
[----:B------:R-:W-:-:S03]  /*0e50*/  FMUL.FTZ R6, R6, 0.5 ;  /* 0x3f00000006067820 */ /* 0x000fc60000410000 */
[----:B------:R-:W-:-:S04]  /*0e60*/  FFMA R5, -R0, R0, R5 ;  /* 0x0000000000057223 */ /* 0x000fc80000000105 */
[----:B------:R-:W-:-:S07]  /*0e70*/  FFMA R0, R5, R6, R0 ;  /* 0x0000000605007223 */ /* 0x000fce0000000000 */
.L_x_102:
[----:B------:R-:W-:Y:S05]  /*0e80*/  BSYNC.RECONVERGENT B1 ;  /* 0x0000000000017941 */ /* 0x000fea0003800200 */
.L_x_100:
        /* <DEDUP_REMOVED lines=13> */
.L_x_104:
[----:B------:R-:W-:Y:S01]  /*0f60*/  FMUL.FTZ R0, R5, R6 ;  /* 0x0000000605007220 */ /* 0x000fe20000410000 */
[----:B------:R-:W-:-:S03]  /*0f70*/  FMUL.FTZ R6, R6, 0.5 ;  /* 0x3f00000006067820 */ /* 0x000fc60000410000 */
[----:B------:R-:W-:-:S04]  /*0f80*/  FFMA R5, -R0, R0, R5 ;  /* 0x0000000000057223 */ /* 0x000fc80000000105 */
[----:B------:R-:W-:-:S07]  /*0f90*/  FFMA R0, R5, R6, R0 ;  /* 0x0000000605007223 */ /* 0x000fce0000000000 */
.L_x_105:
[----:B------:R-:W-:Y:S05]  /*0fa0*/  BSYNC.RECONVERGENT B1 ;  /* 0x0000000000017941 */ /* 0x000fea0003800200 */
.L_x_103:
        /* <DEDUP_REMOVED lines=13> */
.L_x_107:
[----:B------:R-:W-:Y:S01]  /*1080*/  FMUL.FTZ R0, R5, R6 ;  /* 0x0000000605007220 */ /* 0x000fe20000410000 */
[----:B------:R-:W-:-:S03]  /*1090*/  FMUL.FTZ R6, R6, 0.5 ;  /* 0x3f00000006067820 */ /* 0x000fc60000410000 */
[----:B------:R-:W-:-:S04]  /*10a0*/  FFMA R5, -R0, R0, R5 ;  /* 0x0000000000057223 */ /* 0x000fc80000000105 */
[----:B------:R-:W-:-:S07]  /*10b0*/  FFMA R0, R5, R6, R0 ;  /* 0x0000000605007223 */ /* 0x000fce0000000000 */
.L_x_108:
[----:B------:R-:W-:Y:S05]  /*10c0*/  BSYNC.RECONVERGENT B1 ;  /* 0x0000000000017941 */ /* 0x000fea0003800200 */
.L_x_106:
        /* <DEDUP_REMOVED lines=13> */
.L_x_110:
[----:B------:R-:W-:Y:S01]  /*11a0*/  FMUL.FTZ R0, R5, R6 ;  /* 0x0000000605007220 */ /* 0x000fe20000410000 */
[----:B------:R-:W-:-:S03]  /*11b0*/  FMUL.FTZ R6, R6, 0.5 ;  /* 0x3f00000006067820 */ /* 0x000fc60000410000 */
[----:B------:R-:W-:-:S04]  /*11c0*/  FFMA R5, -R0, R0, R5 ;  /* 0x0000000000057223 */ /* 0x000fc80000000105 */
[----:B------:R-:W-:-:S07]  /*11d0*/  FFMA R0, R5, R6, R0 ;  /* 0x0000000605007223 */ /* 0x000fce0000000000 */
.L_x_111:
[----:B------:R-:W-:Y:S05]  /*11e0*/  BSYNC.RECONVERGENT B1 ;  /* 0x0000000000017941 */ /* 0x000fea0003800200 */
.L_x_109:
        /* <DEDUP_REMOVED lines=9> */
[----:B------:R-:W-:-:S07]  /*1280*/  MOV R12, 0x12a0 ;  /* 0x000012a0000c7802 */ /* 0x000fce0000000f00 */
[----:B------:R-:W-:Y:S05]  /*1290*/  CALL.REL.NOINC `($__internal_3_$__cuda_sm20_sqrt_rn_f32_slowpath) ;  /* 0x00000000005c7944 */ /* 0x000fea0003c00000 */
[----:B------:R-:W-:Y:S01]  /*12a0*/  MOV R7, R0 ;  /* 0x0000000000077202 */ /* 0x000fe20000000f00 */
[----:B------:R-:W-:Y:S06]  /*12b0*/  BRA `(.L_x_114) ;  /* 0x0000000000107947 */ /* 0x000fec0003800000 */
.L_x_113:
[----:B------:R-:W-:Y:S01]  /*12c0*/  FMUL.FTZ R7, R0, R5 ;  /* 0x0000000500077220 */ /* 0x000fe20000410000 */
[----:B------:R-:W-:-:S03]  /*12d0*/  FMUL.FTZ R5, R5, 0.5 ;  /* 0x3f00000005057820 */ /* 0x000fc60000410000 */
[----:B------:R-:W-:-:S04]  /*12e0*/  FFMA R0, -R7, R7, R0 ;  /* 0x0000000707007223 */ /* 0x000fc80000000100 */
[----:B------:R-:W-:-:S07]  /*12f0*/  FFMA R7, R0, R5, R7 ;  /* 0x0000000500077223 */ /* 0x000fce0000000007 */
.L_x_114:
[----:B------:R-:W-:Y:S05]  /*1300*/  BSYNC.RECONVERGENT B1 ;  /* 0x0000000000017941 */ /* 0x000fea0003800200 */
.L_x_112:
[----:B------:R-:W-:Y:S01]  /*1310*/  FMUL R7, R7, 0.99000000953674316406 ;  /* 0x3f7d70a407077820 */ /* 0x000fe20000400000 */
[----:B------:R-:W-:Y:S06]  /*1320*/  @P0 BRA `(.L_x_115) ;  /* 0xffffffec00740947 */ /* 0x000fec000383ffff */
[----:B------:R-:W0:Y:S01]  /*1330*/  LDC.64 R4, c[0x0][0x388] ;  /* 0x0000e200ff047b82 */ /* 0x000e220000000a00 */
[----:B------:R-:W-:Y:S02]  /*1340*/  R2UR UR6, R8 ;  /* 0x00000000080672ca */ /* 0x000fe400000e0000 */
[----:B------:R-:W-:Y:S01]  /*1350*/  R2UR UR7, R9 ;  /* 0x00000000090772ca */ /* 0x000fe200000e0000 */
[----:B0-----:R-:W-:-:S12]  /*1360*/  IMAD.WIDE R4, R3, 0x4, R4 ;  /* 0x0000000403047825 */ /* 0x001fd800078e0204 */
[----:B------:R0:W-:Y:S02]  /*1370*/  STG.E desc[UR6][R4.64], R7 ;  /* 0x0000000704007986 */ /* 0x0001e4000c101906 */
.L_x_66:
[----:B------:R-:W-:Y:S05]  /*1380*/  BSYNC.RECONVERGENT B0 ;  /* 0x0000000000007941 */ /* 0x000fea0003800200 */
.L_x_65:
        /* <DEDUP_REMOVED lines=8> */
        .weak           $__internal_3_$__cuda_sm20_sqrt_rn_f32_slowpath
        .type           $__internal_3_$__cuda_sm20_sqrt_rn_f32_slowpath,@function
        .size           $__internal_3_$__cuda_sm20_sqrt_rn_f32_slowpath,(.L_x_121 - $__internal_3_$__cuda_sm20_sqrt_rn_f32_slowpath)
$__internal_3_$__cuda_sm20_sqrt_rn_f32_slowpath:
        /* <DEDUP_REMOVED lines=19> */
.L_x_116:
[----:B------:R-:W-:Y:S01]  /*1540*/  HFMA2 R7, -RZ, RZ, 0, 0 ;  /* 0x00000000ff077431 */ /* 0x000fe200000001ff */
[----:B------:R-:W-:Y:S02]  /*1550*/  MOV R6, R12 ;  /* 0x0000000c00067202 */ /* 0x000fe40000000f00 */
[----:B------:R-:W-:Y:S02]  /*1560*/  MOV R0, R5 ;  /* 0x0000000500007202 */ /* 0x000fe40000000f00 */
[----:B------:R-:W-:Y:S05]  /*1570*/  RET.REL.NODEC R6 `(_Z15producer1KernelPKfPfi) ;  /* 0xffffffe806a07950 */ /* 0x000fea0003c3ffff */
.L_x_117:
        /* <DEDUP_REMOVED lines=16> */
.L_x_121:


//--------------------- .nv.shared._Z19consumerKernelNoPDLPKfS0_S0_Pfi --------------------------
	.section	.nv.shared._Z19consumerKernelNoPDLPKfS0_S0_Pfi,"aw",@nobits
	.sectionflags	@""
	.align	4
.nv.shared._Z19consumerKernelNoPDLPKfS0_S0_Pfi:
	.zero		33792


//--------------------- .nv.shared.reserved.0     --------------------------
	.section	.nv.shared.reserved.0,"aw",@nobits
	.weak		__nv_reservedSMEM_offset_0_alias
	.size		__nv_reservedSMEM_offset_0_alias, 0, 64
	.other		__nv_reservedSMEM_offset_0_alias,@"STO_CUDA_RESERVED_SHARED STV_DEFAULT"
__nv_reservedSMEM_offset_0_alias:
	.zero		0
	.zero		64


//--------------------- .nv.shared._Z14consumerKernelPKfS0_S0_Pfi --------------------------
	.section	.nv.shared._Z14consumerKernelPKfS0_S0_Pfi,"aw",@nobits
	.sectionflags	@""
	.align	4
.nv.shared._Z14consumerKernelPKfS0_S0_Pfi:
	.zero		33792


//--------------------- .nv.constant0._Z19consumerKernelNoPDLPKfS0_S0_Pfi --------------------------
	.section	.nv.constant0._Z19consumerKernelNoPDLPKfS0_S0_Pfi,"a",@progbits
	.sectionflags	@""
	.align	4
.nv.constant0._Z19consumerKernelNoPDLPKfS0_S0_Pfi:
	.zero		932


//--------------------- .nv.constant0._Z14consumerKernelPKfS0_S0_Pfi --------------------------
	.section	.nv.constant0._Z14consumerKernelPKfS0_S0_Pfi,"a",@progbits
	.sectionflags	@""
	.align	4
.nv.constant0._Z14consumerKernelPKfS0_S0_Pfi:
	.zero		932


//--------------------- .nv.constant0._Z15producer2KernelPKfPfi --------------------------
	.section	.nv.constant0._Z15producer2KernelPKfPfi,"a",@progbits
	.sectionflags	@""
	.align	4
.nv.constant0._Z15producer2KernelPKfPfi:
	.zero		916


//--------------------- .nv.constant0._Z15producer1KernelPKfPfi --------------------------
	.section	.nv.constant0._Z15producer1KernelPKfPfi,"a",@progbits
	.sectionflags	@""
	.align	4
.nv.constant0._Z15producer1KernelPKfPfi:
	.zero		916


//--------------------- SYMBOLS --------------------------

	.type		.nv.reservedSmem.offset0,@object
	.size		.nv.reservedSmem.offset0,0x4
	.type		.nv.reservedSmem.cap,@object
	.size		.nv.reservedSmem.cap,0x4
